	.target	sm_90a

	.elftype	@"ET_EXEC"


//--------------------- .note.nv.tkinfo           --------------------------
	.section	.note.nv.tkinfo,"",@"SHT_NOTE"
	.sectionflags	@"SHF_NOTE_NV_TKINFO"
	.tkinfo
        /*0018*/ 	.word	0x00000002
        /*0030*/ 	.string	""
        /*0030*/ 	.string	"ptxas"
        /*0030*/ 	.string	"Cuda compilation tools, release 13.0, V13.0.88"
        /*0030*/ 	.string	"Build cuda_13.0.r13.0/compiler.36424714_0"
        /*0030*/ 	.string	"-arch sm_90a -m 64 "



//--------------------- .note.nv.cuinfo           --------------------------
	.section	.note.nv.cuinfo,"",@"SHT_NOTE"
	.sectionflags	@"SHF_NOTE_NV_CUINFO"
        /*0018*/ 	.short	0x0002
        /*001a*/ 	.short	0x005a
        /*001c*/ 	.short	0x0082
	.zero		2


//--------------------- .nv.info                  --------------------------
	.section	.nv.info,"",@"SHT_CUDA_INFO"
	.align	4


	//----- nvinfo : EIATTR_REGCOUNT
	.align		4
        /*0000*/ 	.byte	0x04, 0x2f
        /*0002*/ 	.short	(.L_16 - .L_15)
	.align		4
.L_15:
        /*0004*/ 	.word	index@(_ZN7cutlass13device_kernelINS_4fmha6kernel28FmhaKernelTmaWarpSpecializedINS1_10collective30FmhaMainloopTmaWarpSpecializedINS_6half_tEffN4cute5tupleIJNS7_1CILi128EEENS9_ILi64EEENS9_ILi80EEEEEENS8_IJiNS9_ILi1EEENS8_IJiiEEEEEESG_SG_NS4_14ResidualFusionEJNS2_6OptionILNS2_3TagE0ENS9_ILb1EEEEENSI_ILSJ_2ESK_EEEEENS4_15FmhaFwdEpilogueIS6_fNS8_IJSB_SC_SB_EEEEENS2_23PersistentTileSchedulerEJSL_SM_EEEEEvNT_6ParamsE)
        /*0008*/ 	.word	0x000000a8


	//----- nvinfo : EIATTR_FRAME_SIZE
	.align		4
.L_16:
        /*000c*/ 	.byte	0x04, 0x11
        /*000e*/ 	.short	(.L_18 - .L_17)
	.align		4
.L_17:
        /*0010*/ 	.word	index@($__internal_0_$__cuda_sm20_rcp_rn_f32_slowpath)
        /*0014*/ 	.word	0x00000000


	//----- nvinfo : EIATTR_FRAME_SIZE
	.align		4
.L_18:
        /*0018*/ 	.byte	0x04, 0x11
        /*001a*/ 	.short	(.L_20 - .L_19)
	.align		4
.L_19:
        /*001c*/ 	.word	index@(_ZN7cutlass13device_kernelINS_4fmha6kernel28FmhaKernelTmaWarpSpecializedINS1_10collective30FmhaMainloopTmaWarpSpecializedINS_6half_tEffN4cute5tupleIJNS7_1CILi128EEENS9_ILi64EEENS9_ILi80EEEEEENS8_IJiNS9_ILi1EEENS8_IJiiEEEEEESG_SG_NS4_14ResidualFusionEJNS2_6OptionILNS2_3TagE0ENS9_ILb1EEEEENSI_ILSJ_2ESK_EEEEENS4_15FmhaFwdEpilogueIS6_fNS8_IJSB_SC_SB_EEEEENS2_23PersistentTileSchedulerEJSL_SM_EEEEEvNT_6ParamsE)
        /*0020*/ 	.word	0x00000000


	//----- nvinfo : EIATTR_MIN_STACK_SIZE
	.align		4
.L_20:
        /*0024*/ 	.byte	0x04, 0x12
        /*0026*/ 	.short	(.L_22 - .L_21)
	.align		4
.L_21:
        /*0028*/ 	.word	index@(_ZN7cutlass13device_kernelINS_4fmha6kernel28FmhaKernelTmaWarpSpecializedINS1_10collective30FmhaMainloopTmaWarpSpecializedINS_6half_tEffN4cute5tupleIJNS7_1CILi128EEENS9_ILi64EEENS9_ILi80EEEEEENS8_IJiNS9_ILi1EEENS8_IJiiEEEEEESG_SG_NS4_14ResidualFusionEJNS2_6OptionILNS2_3TagE0ENS9_ILb1EEEEENSI_ILSJ_2ESK_EEEEENS4_15FmhaFwdEpilogueIS6_fNS8_IJSB_SC_SB_EEEEENS2_23PersistentTileSchedulerEJSL_SM_EEEEEvNT_6ParamsE)
        /*002c*/ 	.word	0x00000000
.L_22:


//--------------------- .nv.compat                --------------------------
	.section	.nv.compat,"",@"SHT_CUDA_COMPAT_INFO"
	.align	4
        /*0000*/ 	.byte	0x02, 0x09, 0x01, 0x00, 0x02, 0x02, 0x04, 0x00, 0x02, 0x05, 0x05, 0x00, 0x03, 0x07, 0x01, 0x01
        /*0010*/ 	.byte	0x02, 0x03, 0x01, 0x00, 0x02, 0x06, 0x01, 0x00, 0x04, 0x0b, 0x08, 0x00, 0x00, 0x00, 0x00, 0x00
        /*0020*/ 	.byte	0x00, 0x00, 0x00, 0x00


//--------------------- .nv.info._ZN7cutlass13device_kernelINS_4fmha6kernel28FmhaKernelTmaWarpSpecializedINS1_10collective30FmhaMainloopTmaWarpSpecializedINS_6half_tEffN4cute5tupleIJNS7_1CILi128EEENS9_ILi64EEENS9_ILi80EEEEEENS8_IJiNS9_ILi1EEENS8_IJiiEEEEEESG_SG_NS4_14ResidualFusionEJNS2_6OptionILNS2_3TagE0ENS9_ILb1EEEEENSI_ILSJ_2ESK_EEEEENS4_15FmhaFwdEpilogueIS6_fNS8_IJSB_SC_SB_EEEEENS2_23PersistentTileSchedulerEJSL_SM_EEEEEvNT_6ParamsE --------------------------
	.section	.nv.info._ZN7cutlass13device_kernelINS_4fmha6kernel28FmhaKernelTmaWarpSpecializedINS1_10collective30FmhaMainloopTmaWarpSpecializedINS_6half_tEffN4cute5tupleIJNS7_1CILi128EEENS9_ILi64EEENS9_ILi80EEEEEENS8_IJiNS9_ILi1EEENS8_IJiiEEEEEESG_SG_NS4_14ResidualFusionEJNS2_6OptionILNS2_3TagE0ENS9_ILb1EEEEENSI_ILSJ_2ESK_EEEEENS4_15FmhaFwdEpilogueIS6_fNS8_IJSB_SC_SB_EEEEENS2_23PersistentTileSchedulerEJSL_SM_EEEEEvNT_6ParamsE,"",@"SHT_CUDA_INFO"
	.sectionflags	@""
	.align	4


	//----- nvinfo : EIATTR_CUDA_API_VERSION
	.align		4
        /*0000*/ 	.byte	0x04, 0x37
        /*0002*/ 	.short	(.L_24 - .L_23)
.L_23:
        /*0004*/ 	.word	0x00000082


	//----- nvinfo : EIATTR_KPARAM_INFO
	.align		4
.L_24:
        /*0008*/ 	.byte	0x04, 0x17
        /*000a*/ 	.short	(.L_26 - .L_25)
.L_25:
        /*000c*/ 	.word	0x00000000
        /*0010*/ 	.short	0x0000
        /*0012*/ 	.short	0x0070
        /*0014*/ 	.byte	0x00, 0xf0, 0x01, 0x20


	//----- nvinfo : EIATTR_SPARSE_MMA_MASK
	.align		4
.L_26:
        /*0018*/ 	.byte	0x03, 0x50
        /*001a*/ 	.short	0x0000


	//----- nvinfo : EIATTR_MAXREG_COUNT
	.align		4
        /*001c*/ 	.byte	0x03, 0x1b
        /*001e*/ 	.short	0x00a8


	//----- nvinfo : EIATTR_NUM_BARRIERS
	.align		4
        /*0020*/ 	.byte	0x02, 0x4c
        /*0022*/ 	.byte	0x02
	.zero		1


	//----- nvinfo : EIATTR_EXTERNS
	.align		4
        /*0024*/ 	.byte	0x04, 0x0f
        /*0026*/ 	.short	(.L_28 - .L_27)


	//   ....[0]....
	.align		4
.L_27:
        /*0028*/ 	.word	index@(__assertfail)


	//----- nvinfo : EIATTR_MERCURY_ISA_VERSION
	.align		4
.L_28:
        /*002c*/ 	.byte	0x03, 0x5f
        /*002e*/ 	.short	0x0101


	//----- nvinfo : EIATTR_INT_WARP_WIDE_INSTR_OFFSETS
	.align		4
        /*0030*/ 	.byte	0x04, 0x31
        /*0032*/ 	.short	(.L_30 - .L_29)


	//   ....[0]....
.L_29:
        /*0034*/ 	.word	0x00000760


	//   ....[1]....
        /*0038*/ 	.word	0x00000770


	//   ....[2]....
        /*003c*/ 	.word	0x00000780


	//   ....[3]....
        /*0040*/ 	.word	0x00000790


	//   ....[4]....
        /*0044*/ 	.word	0x00000800


	//   ....[5]....
        /*0048*/ 	.word	0x000009e0


	//   ....[6]....
        /*004c*/ 	.word	0x00000a90


	//----- nvinfo : EIATTR_COOP_GROUP_MASK_REGIDS
	.align		4
.L_30:
        /*0050*/ 	.byte	0x04, 0x29
        /*0052*/ 	.short	(.L_32 - .L_31)


	//   ....[0]....
.L_31:
        /*0054*/ 	.word	0xffffffff


	//   ....[1]....
        /*0058*/ 	.word	0xffffffff


	//   ....[2]....
        /*005c*/ 	.word	0xffffffff


	//   ....[3]....
        /*0060*/ 	.word	0xffffffff


	//   ....[4]....
        /*0064*/ 	.word	0xffffffff


	//   ....[5]....
        /*0068*/ 	.word	0xffffffff


	//   ....[6]....
        /*006c*/ 	.word	0xffffffff


	//   ....[7]....
        /*0070*/ 	.word	0xffffffff


	//   ....[8]....
        /*0074*/ 	.word	0xffffffff


	//   ....[9]....
        /*0078*/ 	.word	0xffffffff


	//   ....[10]....
        /*007c*/ 	.word	0xffffffff


	//   ....[11]....
        /*0080*/ 	.word	0xffffffff


	//   ....[12]....
        /*0084*/ 	.word	0xffffffff


	//   ....[13]....
        /*0088*/ 	.word	0xffffffff


	//   ....[14]....
        /*008c*/ 	.word	0xffffffff


	//   ....[15]....
        /*0090*/ 	.word	0xffffffff


	//   ....[16]....
        /*0094*/ 	.word	0xffffffff


	//   ....[17]....
        /*0098*/ 	.word	0xffffffff


	//   ....[18]....
        /*009c*/ 	.word	0xffffffff


	//   ....[19]....
        /*00a0*/ 	.word	0xffffffff


	//   ....[20]....
        /*00a4*/ 	.word	0xffffffff


	//   ....[21]....
        /*00a8*/ 	.word	0xffffffff


	//----- nvinfo : EIATTR_COOP_GROUP_INSTR_OFFSETS
	.align		4
.L_32:
        /*00ac*/ 	.byte	0x04, 0x28
        /*00ae*/ 	.short	(.L_34 - .L_33)


	//   ....[0]....
.L_33:
        /*00b0*/ 	.word	0x00000070


	//   ....[1]....
        /*00b4*/ 	.word	0x000000a0


	//   ....[2]....
        /*00b8*/ 	.word	0x000001d0


	//   ....[3]....
        /*00bc*/ 	.word	0x000003e0


	//   ....[4]....
        /*00c0*/ 	.word	0x000005a0


	//   ....[5]....
        /*00c4*/ 	.word	0x00000700


	//   ....[6]....
        /*00c8*/ 	.word	0x00001ac0


	//   ....[7]....
        /*00cc*/ 	.word	0x00001b20


	//   ....[8]....
        /*00d0*/ 	.word	0x00001d90


	//   ....[9]....
        /*00d4*/ 	.word	0x00001ec0


	//   ....[10]....
        /*00d8*/ 	.word	0x000036c0


	//   ....[11]....
        /*00dc*/ 	.word	0x000036f0


	//   ....[12]....
        /*00e0*/ 	.word	0x000039f0


	//   ....[13]....
        /*00e4*/ 	.word	0x00003b10


	//   ....[14]....
        /*00e8*/ 	.word	0x00005a50


	//   ....[15]....
        /*00ec*/ 	.word	0x00005ab0


	//   ....[16]....
        /*00f0*/ 	.word	0x00005e10


	//   ....[17]....
        /*00f4*/ 	.word	0x00005f10


	//   ....[18]....
        /*00f8*/ 	.word	0x000077d0


	//   ....[19]....
        /*00fc*/ 	.word	0x00007800


	//   ....[20]....
        /*0100*/ 	.word	0x00007850


	//   ....[21]....
        /*0104*/ 	.word	0x00007870


	//----- nvinfo : EIATTR_REG_RECONFIG
	.align		4
.L_34:
        /*0108*/ 	.byte	0x01, 0x54
	.zero		2


	//----- nvinfo : EIATTR_SYSCALL_OFFSETS
	.align		4
        /*010c*/ 	.byte	0x04, 0x46
        /*010e*/ 	.short	(.L_36 - .L_35)


	//   ....[0]....
.L_35:
        /*0110*/ 	.word	0x00008320


	//   ....[1]....
        /*0114*/ 	.word	0x00008480


	//----- nvinfo : EIATTR_MBARRIER_INSTR_OFFSETS
	.align		4
.L_36:
        /*0118*/ 	.byte	0x04, 0x39
        /*011a*/ 	.short	(.L_38 - .L_37)


	//   ....[0]....
.L_37:
        /*011c*/ 	.word	0x00000390
        /*0120*/ 	.word	0x000000ff
        /*0124*/ 	.word	0x00013a50
        /*0128*/ 	.short	0x0100
        /*012a*/ 	.byte	0x08
	.zero		1


	//   ....[1]....
        /*012c*/ 	.word	0x000003a0
        /*0130*/ 	.word	0x000000ff
        /*0134*/ 	.word	0x00013a60
        /*0138*/ 	.short	0x0100
        /*013a*/ 	.byte	0x08
	.zero		1


	//   ....[2]....
        /*013c*/ 	.word	0x000003b0
        /*0140*/ 	.word	0x000000ff
        /*0144*/ 	.word	0x00013a58
        /*0148*/ 	.short	0x0100
        /*014a*/ 	.byte	0x08
	.zero		1


	//   ....[3]....
        /*014c*/ 	.word	0x000003c0
        /*0150*/ 	.word	0x000000ff
        /*0154*/ 	.word	0x00013a68
        /*0158*/ 	.short	0x0100
        /*015a*/ 	.byte	0x08
	.zero		1


	//   ....[4]....
        /*015c*/ 	.word	0x000004f0
        /*0160*/ 	.word	0x000000ff
        /*0164*/ 	.word	0x00013a00
        /*0168*/ 	.short	0x0100
        /*016a*/ 	.byte	0x08
	.zero		1


	//   ....[5]....
        /*016c*/ 	.word	0x00000500
        /*0170*/ 	.word	0x000000ff
        /*0174*/ 	.word	0x00013a28
        /*0178*/ 	.short	0x0100
        /*017a*/ 	.byte	0x08
	.zero		1


	//   ....[6]....
        /*017c*/ 	.word	0x00000510
        /*0180*/ 	.word	0x000000ff
        /*0184*/ 	.word	0x00013a08
        /*0188*/ 	.short	0x0100
        /*018a*/ 	.byte	0x08
	.zero		1


	//   ....[7]....
        /*018c*/ 	.word	0x00000520
        /*0190*/ 	.word	0x000000ff
        /*0194*/ 	.word	0x00013a30
        /*0198*/ 	.short	0x0100
        /*019a*/ 	.byte	0x08
	.zero		1


	//   ....[8]....
        /*019c*/ 	.word	0x00000530
        /*01a0*/ 	.word	0x000000ff
        /*01a4*/ 	.word	0x00013a10
        /*01a8*/ 	.short	0x0100
        /*01aa*/ 	.byte	0x08
	.zero		1


	//   ....[9]....
        /*01ac*/ 	.word	0x00000540
        /*01b0*/ 	.word	0x000000ff
        /*01b4*/ 	.word	0x00013a38
        /*01b8*/ 	.short	0x0100
        /*01ba*/ 	.byte	0x08
	.zero		1


	//   ....[10]....
        /*01bc*/ 	.word	0x00000550
        /*01c0*/ 	.word	0x000000ff
        /*01c4*/ 	.word	0x00013a18
        /*01c8*/ 	.short	0x0100
        /*01ca*/ 	.byte	0x08
	.zero		1


	//   ....[11]....
        /*01cc*/ 	.word	0x00000560
        /*01d0*/ 	.word	0x000000ff
        /*01d4*/ 	.word	0x00013a40
        /*01d8*/ 	.short	0x0100
        /*01da*/ 	.byte	0x08
	.zero		1


	//   ....[12]....
        /*01dc*/ 	.word	0x00000570
        /*01e0*/ 	.word	0x000000ff
        /*01e4*/ 	.word	0x00013a20
        /*01e8*/ 	.short	0x0100
        /*01ea*/ 	.byte	0x08
	.zero		1


	//   ....[13]....
        /*01ec*/ 	.word	0x00000580
        /*01f0*/ 	.word	0x000000ff
        /*01f4*/ 	.word	0x00013a48
        /*01f8*/ 	.short	0x0100
        /*01fa*/ 	.byte	0x08
	.zero		1


	//   ....[14]....
        /*01fc*/ 	.word	0x000006b0
        /*0200*/ 	.word	0x000000ff
        /*0204*/ 	.word	0x00013a70
        /*0208*/ 	.short	0x0100
        /*020a*/ 	.byte	0x08
	.zero		1


	//   ....[15]....
        /*020c*/ 	.word	0x000006c0
        /*0210*/ 	.word	0x000000ff
        /*0214*/ 	.word	0x00013a80
        /*0218*/ 	.short	0x0100
        /*021a*/ 	.byte	0x08
	.zero		1


	//   ....[16]....
        /*021c*/ 	.word	0x000006d0
        /*0220*/ 	.word	0x000000ff
        /*0224*/ 	.word	0x00013a78
        /*0228*/ 	.short	0x0100
        /*022a*/ 	.byte	0x08
	.zero		1


	//   ....[17]....
        /*022c*/ 	.word	0x000006e0
        /*0230*/ 	.word	0x000000ff
        /*0234*/ 	.word	0x00013a88
        /*0238*/ 	.short	0x0100
        /*023a*/ 	.byte	0x08
	.zero		1


	//   ....[18]....
        /*023c*/ 	.word	0x00000820
        /*0240*/ 	.word	0x000000ff
        /*0244*/ 	.word	0x00013a90
        /*0248*/ 	.short	0x0100
        /*024a*/ 	.byte	0x06
	.zero		1


	//   ....[19]....
        /*024c*/ 	.word	0x00000830
        /*0250*/ 	.word	0x000000ff
        /*0254*/ 	.word	0x00013a98
        /*0258*/ 	.short	0x0100
        /*025a*/ 	.byte	0x06
	.zero		1


	//   ....[20]....
        /*025c*/ 	.word	0x00000840
        /*0260*/ 	.word	0x000000ff
        /*0264*/ 	.word	0x00013aa0
        /*0268*/ 	.short	0x0100
        /*026a*/ 	.byte	0x06
	.zero		1


	//   ....[21]....
        /*026c*/ 	.word	0x00000850
        /*0270*/ 	.word	0x000000ff
        /*0274*/ 	.word	0x00013aa8
        /*0278*/ 	.short	0x0100
        /*027a*/ 	.byte	0x06
	.zero		1


	//   ....[22]....
        /*027c*/ 	.word	0x00000950
        /*0280*/ 	.word	0x000000ff
        /*0284*/ 	.word	0x00013ac0
        /*0288*/ 	.short	0x0100
        /*028a*/ 	.byte	0x08
	.zero		1


	//   ....[23]....
        /*028c*/ 	.word	0x00000960
        /*0290*/ 	.word	0x000000ff
        /*0294*/ 	.word	0x00013ae0
        /*0298*/ 	.short	0x0100
        /*029a*/ 	.byte	0x08
	.zero		1


	//   ....[24]....
        /*029c*/ 	.word	0x00000970
        /*02a0*/ 	.word	0x000000ff
        /*02a4*/ 	.word	0x00013ac8
        /*02a8*/ 	.short	0x0100
        /*02aa*/ 	.byte	0x08
	.zero		1


	//   ....[25]....
        /*02ac*/ 	.word	0x00000980
        /*02b0*/ 	.word	0x000000ff
        /*02b4*/ 	.word	0x00013ae8
        /*02b8*/ 	.short	0x0100
        /*02ba*/ 	.byte	0x08
	.zero		1


	//   ....[26]....
        /*02bc*/ 	.word	0x00000990
        /*02c0*/ 	.word	0x000000ff
        /*02c4*/ 	.word	0x00013ad0
        /*02c8*/ 	.short	0x0100
        /*02ca*/ 	.byte	0x08
	.zero		1


	//   ....[27]....
        /*02cc*/ 	.word	0x000009a0
        /*02d0*/ 	.word	0x000000ff
        /*02d4*/ 	.word	0x00013af0
        /*02d8*/ 	.short	0x0100
        /*02da*/ 	.byte	0x08
	.zero		1


	//   ....[28]....
        /*02dc*/ 	.word	0x000009b0
        /*02e0*/ 	.word	0x000000ff
        /*02e4*/ 	.word	0x00013ad8
        /*02e8*/ 	.short	0x0100
        /*02ea*/ 	.byte	0x08
	.zero		1


	//   ....[29]....
        /*02ec*/ 	.word	0x000009c0
        /*02f0*/ 	.word	0x000000ff
        /*02f4*/ 	.word	0x00013af8
        /*02f8*/ 	.short	0x0100
        /*02fa*/ 	.byte	0x08
	.zero		1


	//   ....[30]....
        /*02fc*/ 	.word	0x00000ac0
        /*0300*/ 	.word	0x000000ff
        /*0304*/ 	.word	0x00013ab0
        /*0308*/ 	.short	0x0100
        /*030a*/ 	.byte	0x06
	.zero		1


	//   ....[31]....
        /*030c*/ 	.word	0x000012c0
        /*0310*/ 	.word	0x000000ff
        /*0314*/ 	.word	0x00013a50
        /*0318*/ 	.short	0x010a
        /*031a*/ 	.byte	0x04
	.zero		1


	//   ....[32]....
        /*031c*/ 	.word	0x00001370
        /*0320*/ 	.word	0x000000ff
        /*0324*/ 	.word	0x00013a00
        /*0328*/ 	.short	0x010a
        /*032a*/ 	.byte	0x1a
	.zero		1


	//   ....[33]....
        /*032c*/ 	.word	0x00001390
        /*0330*/ 	.word	0x000000ff
        /*0334*/ 	.word	0xfffffff8
        /*0338*/ 	.short	0x010a
        /*033a*/ 	.byte	0x18
	.zero		1


	//   ....[34]....
        /*033c*/ 	.word	0x00002740
        /*0340*/ 	.word	0x0000001a
        /*0344*/ 	.word	0x00000000
        /*0348*/ 	.short	0x0101
        /*034a*/ 	.byte	0x1b
	.zero		1


	//   ....[35]....
        /*034c*/ 	.word	0x00002a50
        /*0350*/ 	.word	0x000000ff
        /*0354*/ 	.word	0x00013a00
        /*0358*/ 	.short	0x010a
        /*035a*/ 	.byte	0x06
	.zero		1


	//   ....[36]....
        /*035c*/ 	.word	0x00003230
        /*0360*/ 	.word	0x000000ff
        /*0364*/ 	.word	0x00000000
        /*0368*/ 	.short	0x0101
        /*036a*/ 	.byte	0x1a
	.zero		1


	//   ....[37]....
        /*036c*/ 	.word	0x00003390
        /*0370*/ 	.word	0x000000ff
        /*0374*/ 	.word	0x00013a00
        /*0378*/ 	.short	0x010a
        /*037a*/ 	.byte	0x06
	.zero		1


	//   ....[38]....
        /*037c*/ 	.word	0x00004670
        /*0380*/ 	.word	0x000000ff
        /*0384*/ 	.word	0x00013a00
        /*0388*/ 	.short	0x010a
        /*038a*/ 	.byte	0x06
	.zero		1


	//   ....[39]....
        /*038c*/ 	.word	0x00004920
        /*0390*/ 	.word	0x000000ff
        /*0394*/ 	.word	0x00013a00
        /*0398*/ 	.short	0x010a
        /*039a*/ 	.byte	0x06
	.zero		1


	//   ....[40]....
        /*039c*/ 	.word	0x000050f0
        /*03a0*/ 	.word	0x000000ff
        /*03a4*/ 	.word	0x00000000
        /*03a8*/ 	.short	0x0101
        /*03aa*/ 	.byte	0x06
	.zero		1


	//   ....[41]....
        /*03ac*/ 	.word	0x000051a0
        /*03b0*/ 	.word	0x000000ff
        /*03b4*/ 	.word	0x00000000
        /*03b8*/ 	.short	0x0101
        /*03ba*/ 	.byte	0x06
	.zero		1


	//   ....[42]....
        /*03bc*/ 	.word	0x00005350
        /*03c0*/ 	.word	0x000000ff
        /*03c4*/ 	.word	0x00013a00
        /*03c8*/ 	.short	0x010a
        /*03ca*/ 	.byte	0x06
	.zero		1


	//   ....[43]....
        /*03cc*/ 	.word	0x00006a70
        /*03d0*/ 	.word	0x000000ff
        /*03d4*/ 	.word	0x00013a00
        /*03d8*/ 	.short	0x010a
        /*03da*/ 	.byte	0x06
	.zero		1


	//   ....[44]....
        /*03dc*/ 	.word	0x00006cf0
        /*03e0*/ 	.word	0x000000ff
        /*03e4*/ 	.word	0x00013a00
        /*03e8*/ 	.short	0x010a
        /*03ea*/ 	.byte	0x06
	.zero		1


	//   ....[45]....
        /*03ec*/ 	.word	0x000074c0
        /*03f0*/ 	.word	0x000000ff
        /*03f4*/ 	.word	0x00000000
        /*03f8*/ 	.short	0x0101
        /*03fa*/ 	.byte	0x06
	.zero		1


	//   ....[46]....
        /*03fc*/ 	.word	0x00007570
        /*0400*/ 	.word	0x000000ff
        /*0404*/ 	.word	0x00000000
        /*0408*/ 	.short	0x0101
        /*040a*/ 	.byte	0x06
	.zero		1


	//   ....[47]....
        /*040c*/ 	.word	0x00007720
        /*0410*/ 	.word	0x000000ff
        /*0414*/ 	.word	0x00000000
        /*0418*/ 	.short	0x0101
        /*041a*/ 	.byte	0x04
	.zero		1


	//   ....[48]....
        /*041c*/ 	.word	0x000077a0
        /*0420*/ 	.word	0x000000ff
        /*0424*/ 	.word	0x00000000
        /*0428*/ 	.short	0x0101
        /*042a*/ 	.byte	0x19
	.zero		1


	//   ....[49]....
        /*042c*/ 	.word	0x00007d60
        /*0430*/ 	.word	0x000000ff
        /*0434*/ 	.word	0x00000008
        /*0438*/ 	.short	0x010a
        /*043a*/ 	.byte	0x18
	.zero		1


	//   ....[50]....
        /*043c*/ 	.word	0x000091e0
        /*0440*/ 	.word	0x00000000
        /*0444*/ 	.word	0x00013a90
        /*0448*/ 	.short	0x0101
        /*044a*/ 	.byte	0x24
	.zero		1


	//   ....[51]....
        /*044c*/ 	.word	0x000095a0
        /*0450*/ 	.word	0x00000007
        /*0454*/ 	.word	0x00013a60
        /*0458*/ 	.short	0x010a
        /*045a*/ 	.byte	0x3f
	.zero		1


	//   ....[52]....
        /*045c*/ 	.word	0x00009970
        /*0460*/ 	.word	0x00000007
        /*0464*/ 	.word	0x00013ab0
        /*0468*/ 	.short	0x0101
        /*046a*/ 	.byte	0x3f
	.zero		1


	//   ....[53]....
        /*046c*/ 	.word	0x00009980
        /*0470*/ 	.word	0x00000007
        /*0474*/ 	.word	0x00013ab0
        /*0478*/ 	.short	0x010a
        /*047a*/ 	.byte	0x3f
	.zero		1


	//   ....[54]....
        /*047c*/ 	.word	0x00009a20
        /*0480*/ 	.word	0x00000004
        /*0484*/ 	.word	0x00013a60
        /*0488*/ 	.short	0x010a
        /*048a*/ 	.byte	0x3f
	.zero		1


	//   ....[55]....
        /*048c*/ 	.word	0x0000a0e0
        /*0490*/ 	.word	0x00000008
        /*0494*/ 	.word	0x00013a28
        /*0498*/ 	.short	0x010a
        /*049a*/ 	.byte	0x3f
	.zero		1


	//   ....[56]....
        /*049c*/ 	.word	0x0000a490
        /*04a0*/ 	.word	0x00000004
        /*04a4*/ 	.word	0x00013ab0
        /*04a8*/ 	.short	0x0101
        /*04aa*/ 	.byte	0x3f
	.zero		1


	//   ....[57]....
        /*04ac*/ 	.word	0x0000a4a0
        /*04b0*/ 	.word	0x00000004
        /*04b4*/ 	.word	0x00013ab0
        /*04b8*/ 	.short	0x010a
        /*04ba*/ 	.byte	0x3f
	.zero		1


	//   ....[58]....
        /*04bc*/ 	.word	0x0000a550
        /*04c0*/ 	.word	0x00000007
        /*04c4*/ 	.word	0x00013a28
        /*04c8*/ 	.short	0x010a
        /*04ca*/ 	.byte	0x3f
	.zero		1


	//   ....[59]....
        /*04cc*/ 	.word	0x0000a990
        /*04d0*/ 	.word	0x00000007
        /*04d4*/ 	.word	0x00013a28
        /*04d8*/ 	.short	0x010a
        /*04da*/ 	.byte	0x3f
	.zero		1


	//   ....[60]....
        /*04dc*/ 	.word	0x0000ad60
        /*04e0*/ 	.word	0x00000007
        /*04e4*/ 	.word	0x00013a28
        /*04e8*/ 	.short	0x010a
        /*04ea*/ 	.byte	0x3f
	.zero		1


	//   ....[61]....
        /*04ec*/ 	.word	0x0000b180
        /*04f0*/ 	.word	0x00000003
        /*04f4*/ 	.word	0x00013a50
        /*04f8*/ 	.short	0x010a
        /*04fa*/ 	.byte	0x3f
	.zero		1


	//   ....[62]....
        /*04fc*/ 	.word	0x0000b1e0
        /*0500*/ 	.word	0x00000005
        /*0504*/ 	.word	0x00013a00
        /*0508*/ 	.short	0x010a
        /*050a*/ 	.byte	0x3f
	.zero		1


	//   ....[63]....
        /*050c*/ 	.word	0x0000b240
        /*0510*/ 	.word	0x00000000
        /*0514*/ 	.word	0xfffffff8
        /*0518*/ 	.short	0x010a
        /*051a*/ 	.byte	0x3f
	.zero		1


	//   ....[64]....
        /*051c*/ 	.word	0x0000b2a0
        /*0520*/ 	.word	0x00000008
        /*0524*/ 	.word	0x00013a00
        /*0528*/ 	.short	0x010a
        /*052a*/ 	.byte	0x3f
	.zero		1


	//   ....[65]....
        /*052c*/ 	.word	0x0000b300
        /*0530*/ 	.word	0x00000005
        /*0534*/ 	.word	0x00013a00
        /*0538*/ 	.short	0x010a
        /*053a*/ 	.byte	0x3f
	.zero		1


	//   ....[66]....
        /*053c*/ 	.word	0x0000b360
        /*0540*/ 	.word	0x00000009
        /*0544*/ 	.word	0x00013a00
        /*0548*/ 	.short	0x010a
        /*054a*/ 	.byte	0x3f
	.zero		1


	//   ....[67]....
        /*054c*/ 	.word	0x0000b3c0
        /*0550*/ 	.word	0x00000005
        /*0554*/ 	.word	0x00013a00
        /*0558*/ 	.short	0x010a
        /*055a*/ 	.byte	0x3f
	.zero		1


	//   ....[68]....
        /*055c*/ 	.word	0x0000b420
        /*0560*/ 	.word	0x00000009
        /*0564*/ 	.word	0x00013a00
        /*0568*/ 	.short	0x010a
        /*056a*/ 	.byte	0x3f
	.zero		1


	//   ....[69]....
        /*056c*/ 	.word	0x0000b480
        /*0570*/ 	.word	0x00000003
        /*0574*/ 	.word	0x00000008
        /*0578*/ 	.short	0x010a
        /*057a*/ 	.byte	0x3f
	.zero		1


	//   ....[70]....
        /*057c*/ 	.word	0x0000b550
        /*0580*/ 	.word	0x00000007
        /*0584*/ 	.word	0x00013a60
        /*0588*/ 	.short	0x010a
        /*058a*/ 	.byte	0x3f
	.zero		1


	//   ....[71]....
        /*058c*/ 	.word	0x0000b5a0
        /*0590*/ 	.word	0x00000007
        /*0594*/ 	.word	0x00013ab0
        /*0598*/ 	.short	0x010a
        /*059a*/ 	.byte	0x3f
	.zero		1


	//   ....[72]....
        /*059c*/ 	.word	0x0000b5f0
        /*05a0*/ 	.word	0x00000004
        /*05a4*/ 	.word	0x00013a60
        /*05a8*/ 	.short	0x010a
        /*05aa*/ 	.byte	0x3f
	.zero		1


	//   ....[73]....
        /*05ac*/ 	.word	0x0000b6c0
        /*05b0*/ 	.word	0x00000008
        /*05b4*/ 	.word	0x00013a28
        /*05b8*/ 	.short	0x010a
        /*05ba*/ 	.byte	0x3f
	.zero		1


	//   ....[74]....
        /*05bc*/ 	.word	0x0000b710
        /*05c0*/ 	.word	0x00000004
        /*05c4*/ 	.word	0x00013ab0
        /*05c8*/ 	.short	0x010a
        /*05ca*/ 	.byte	0x3f
	.zero		1


	//   ....[75]....
        /*05cc*/ 	.word	0x0000b760
        /*05d0*/ 	.word	0x00000007
        /*05d4*/ 	.word	0x00013a28
        /*05d8*/ 	.short	0x010a
        /*05da*/ 	.byte	0x3f
	.zero		1


	//   ....[76]....
        /*05dc*/ 	.word	0x0000b7b0
        /*05e0*/ 	.word	0x00000007
        /*05e4*/ 	.word	0x00013a28
        /*05e8*/ 	.short	0x010a
        /*05ea*/ 	.byte	0x3f
	.zero		1


	//   ....[77]....
        /*05ec*/ 	.word	0x0000b800
        /*05f0*/ 	.word	0x00000007
        /*05f4*/ 	.word	0x00013a28
        /*05f8*/ 	.short	0x010a
        /*05fa*/ 	.byte	0x3f
	.zero		1


	//----- nvinfo : EIATTR_NUM_MBARRIERS
	.align		4
.L_38:
        /*05fc*/ 	.byte	0x03, 0x38
        /*05fe*/ 	.short	0x001f


	//----- nvinfo : EIATTR_EXIT_INSTR_OFFSETS
	.align		4
        /*0600*/ 	.byte	0x04, 0x1c
        /*0602*/ 	.short	(.L_40 - .L_39)


	//   ....[0]....
.L_39:
        /*0604*/ 	.word	0x00000b20


	//   ....[1]....
        /*0608*/ 	.word	0x00000b90


	//   ....[2]....
        /*060c*/ 	.word	0x00009210


	//   ....[3]....
        /*0610*/ 	.word	0x00009270


	//   ....[4]....
        /*0614*/ 	.word	0x000092a0


	//   ....[5]....
        /*0618*/ 	.word	0x00009de0


	//   ....[6]....
        /*061c*/ 	.word	0x00009e10


	//   ....[7]....
        /*0620*/ 	.word	0x0000b160


	//----- nvinfo : EIATTR_MAX_THREADS
	.align		4
.L_40:
        /*0624*/ 	.byte	0x04, 0x05
        /*0626*/ 	.short	(.L_42 - .L_41)
.L_41:
        /*0628*/ 	.word	0x00000180
        /*062c*/ 	.word	0x00000001
        /*0630*/ 	.word	0x00000001


	//----- nvinfo : EIATTR_CRS_STACK_SIZE
	.align		4
.L_42:
        /*0634*/ 	.byte	0x04, 0x1e
        /*0636*/ 	.short	(.L_44 - .L_43)
.L_43:
        /*0638*/ 	.word	0x00000000


	//----- nvinfo : EIATTR_CBANK_PARAM_SIZE
	.align		4
.L_44:
        /*063c*/ 	.byte	0x03, 0x19
        /*063e*/ 	.short	0x0870


	//----- nvinfo : EIATTR_PARAM_CBANK
	.align		4
        /*0640*/ 	.byte	0x04, 0x0a
        /*0642*/ 	.short	(.L_46 - .L_45)
	.align		4
.L_45:
        /*0644*/ 	.word	index@(.nv.constant0._ZN7cutlass13device_kernelINS_4fmha6kernel28FmhaKernelTmaWarpSpecializedINS1_10collective30FmhaMainloopTmaWarpSpecializedINS_6half_tEffN4cute5tupleIJNS7_1CILi128EEENS9_ILi64EEENS9_ILi80EEEEEENS8_IJiNS9_ILi1EEENS8_IJiiEEEEEESG_SG_NS4_14ResidualFusionEJNS2_6OptionILNS2_3TagE0ENS9_ILb1EEEEENSI_ILSJ_2ESK_EEEEENS4_15FmhaFwdEpilogueIS6_fNS8_IJSB_SC_SB_EEEEENS2_23PersistentTileSchedulerEJSL_SM_EEEEEvNT_6ParamsE)
        /*0648*/ 	.short	0x0210
        /*064a*/ 	.short	0x0870


	//----- nvinfo : EIATTR_SW_WAR
	.align		4
.L_46:
        /*064c*/ 	.byte	0x04, 0x36
        /*064e*/ 	.short	(.L_48 - .L_47)
.L_47:
        /*0650*/ 	.word	0x00000008
.L_48:


//--------------------- .nv.callgraph             --------------------------
	.section	.nv.callgraph,"",@"SHT_CUDA_CALLGRAPH"
	.align	4
	.sectionentsize	8
	.align		4
        /*0000*/ 	.word	0x00000000
	.align		4
        /*0004*/ 	.word	0xffffffff
	.align		4
        /*0008*/ 	.word	index@(_ZN7cutlass13device_kernelINS_4fmha6kernel28FmhaKernelTmaWarpSpecializedINS1_10collective30FmhaMainloopTmaWarpSpecializedINS_6half_tEffN4cute5tupleIJNS7_1CILi128EEENS9_ILi64EEENS9_ILi80EEEEEENS8_IJiNS9_ILi1EEENS8_IJiiEEEEEESG_SG_NS4_14ResidualFusionEJNS2_6OptionILNS2_3TagE0ENS9_ILb1EEEEENSI_ILSJ_2ESK_EEEEENS4_15FmhaFwdEpilogueIS6_fNS8_IJSB_SC_SB_EEEEENS2_23PersistentTileSchedulerEJSL_SM_EEEEEvNT_6ParamsE)
	.align		4
        /*000c*/ 	.word	index@(__assertfail)
	.align		4
        /*0010*/ 	.word	0x00000000
	.align		4
        /*0014*/ 	.word	0xfffffffe
	.align		4
        /*0018*/ 	.word	0x00000000
	.align		4
        /*001c*/ 	.word	0xfffffffd
	.align		4
        /*0020*/ 	.word	0x00000000
	.align		4
        /*0024*/ 	.word	0xfffffffc


//--------------------- .nv.constant4             --------------------------
	.section	.nv.constant4,"a",@progbits
	.align	8
	.align		8
.nv.constant4:
        /*0000*/ 	.dword	__assertfail
	.align		8
        /*0008*/ 	.dword	__unnamed_1
	.align		8
        /*0010*/ 	.dword	__unnamed_2
	.align		8
        /*0018*/ 	.dword	_ZN39_INTERNAL_0f0e8f6d_4_k_cu_2bc04770_34774cuda3std3__45__cpo5beginE
	.align		8
        /*0020*/ 	.dword	_ZN39_INTERNAL_0f0e8f6d_4_k_cu_2bc04770_34774cuda3std3__45__cpo3endE
	.align		8
        /*0028*/ 	.dword	_ZN39_INTERNAL_0f0e8f6d_4_k_cu_2bc04770_34774cuda3std3__45__cpo6cbeginE
	.align		8
        /*0030*/ 	.dword	_ZN39_INTERNAL_0f0e8f6d_4_k_cu_2bc04770_34774cuda3std3__45__cpo4cendE
	.align		8
        /*0038*/ 	.dword	_ZN39_INTERNAL_0f0e8f6d_4_k_cu_2bc04770_34774cuda3std3__441_GLOBAL__N__0f0e8f6d_4_k_cu_2bc04770_34776ignoreE
	.align		8
        /*0040*/ 	.dword	_ZN39_INTERNAL_0f0e8f6d_4_k_cu_2bc04770_34774cuda3std3__419piecewise_constructE
	.align		8
        /*0048*/ 	.dword	_ZN39_INTERNAL_0f0e8f6d_4_k_cu_2bc04770_34774cuda3std3__48in_placeE
	.align		8
        /*0050*/ 	.dword	_ZN39_INTERNAL_0f0e8f6d_4_k_cu_2bc04770_34774cuda3std6ranges3__45__cpo4swapE
	.align		8
        /*0058*/ 	.dword	_ZN39_INTERNAL_0f0e8f6d_4_k_cu_2bc04770_34774cuda3std6ranges3__45__cpo9iter_moveE
	.align		8
        /*0060*/ 	.dword	_ZN39_INTERNAL_0f0e8f6d_4_k_cu_2bc04770_34774cute7productE
	.align		8
        /*0068*/ 	.dword	_ZN39_INTERNAL_0f0e8f6d_4_k_cu_2bc04770_34774cute1_E
	.align		8
        /*0070*/ 	.dword	$str$24
	.align		8
        /*0078*/ 	.dword	$str$25


//--------------------- .text._ZN7cutlass13device_kernelINS_4fmha6kernel28FmhaKernelTmaWarpSpecializedINS1_10collective30FmhaMainloopTmaWarpSpecializedINS_6half_tEffN4cute5tupleIJNS7_1CILi128EEENS9_ILi64EEENS9_ILi80EEEEEENS8_IJiNS9_ILi1EEENS8_IJiiEEEEEESG_SG_NS4_14ResidualFusionEJNS2_6OptionILNS2_3TagE0ENS9_ILb1EEEEENSI_ILSJ_2ESK_EEEEENS4_15FmhaFwdEpilogueIS6_fNS8_IJSB_SC_SB_EEEEENS2_23PersistentTileSchedulerEJSL_SM_EEEEEvNT_6ParamsE --------------------------
	.section	.text._ZN7cutlass13device_kernelINS_4fmha6kernel28FmhaKernelTmaWarpSpecializedINS1_10collective30FmhaMainloopTmaWarpSpecializedINS_6half_tEffN4cute5tupleIJNS7_1CILi128EEENS9_ILi64EEENS9_ILi80EEEEEENS8_IJiNS9_ILi1EEENS8_IJiiEEEEEESG_SG_NS4_14ResidualFusionEJNS2_6OptionILNS2_3TagE0ENS9_ILb1EEEEENSI_ILSJ_2ESK_EEEEENS4_15FmhaFwdEpilogueIS6_fNS8_IJSB_SC_SB_EEEEENS2_23PersistentTileSchedulerEJSL_SM_EEEEEvNT_6ParamsE,"ax",@progbits
	.align	128
.text._ZN7cutlass13device_kernelINS_4fmha6kernel28FmhaKernelTmaWarpSpecializedINS1_10collective30FmhaMainloopTmaWarpSpecializedINS_6half_tEffN4cute5tupleIJNS7_1CILi128EEENS9_ILi64EEENS9_ILi80EEEEEENS8_IJiNS9_ILi1EEENS8_IJiiEEEEEESG_SG_NS4_14ResidualFusionEJNS2_6OptionILNS2_3TagE0ENS9_ILb1EEEEENSI_ILSJ_2ESK_EEEEENS4_15FmhaFwdEpilogueIS6_fNS8_IJSB_SC_SB_EEEEENS2_23PersistentTileSchedulerEJSL_SM_EEEEEvNT_6ParamsE:
        .type           _ZN7cutlass13device_kernelINS_4fmha6kernel28FmhaKernelTmaWarpSpecializedINS1_10collective30FmhaMainloopTmaWarpSpecializedINS_6half_tEffN4cute5tupleIJNS7_1CILi128EEENS9_ILi64EEENS9_ILi80EEEEEENS8_IJiNS9_ILi1EEENS8_IJiiEEEEEESG_SG_NS4_14ResidualFusionEJNS2_6OptionILNS2_3TagE0ENS9_ILb1EEEEENSI_ILSJ_2ESK_EEEEENS4_15FmhaFwdEpilogueIS6_fNS8_IJSB_SC_SB_EEEEENS2_23PersistentTileSchedulerEJSL_SM_EEEEEvNT_6ParamsE,@function
        .size           _ZN7cutlass13device_kernelINS_4fmha6kernel28FmhaKernelTmaWarpSpecializedINS1_10collective30FmhaMainloopTmaWarpSpecializedINS_6half_tEffN4cute5tupleIJNS7_1CILi128EEENS9_ILi64EEENS9_ILi80EEEEEENS8_IJiNS9_ILi1EEENS8_IJiiEEEEEESG_SG_NS4_14ResidualFusionEJNS2_6OptionILNS2_3TagE0ENS9_ILb1EEEEENSI_ILSJ_2ESK_EEEEENS4_15FmhaFwdEpilogueIS6_fNS8_IJSB_SC_SB_EEEEENS2_23PersistentTileSchedulerEJSL_SM_EEEEEvNT_6ParamsE,(.L_x_151 - _ZN7cutlass13device_kernelINS_4fmha6kernel28FmhaKernelTmaWarpSpecializedINS1_10collective30FmhaMainloopTmaWarpSpecializedINS_6half_tEffN4cute5tupleIJNS7_1CILi128EEENS9_ILi64EEENS9_ILi80EEEEEENS8_IJiNS9_ILi1EEENS8_IJiiEEEEEESG_SG_NS4_14ResidualFusionEJNS2_6OptionILNS2_3TagE0ENS9_ILb1EEEEENSI_ILSJ_2ESK_EEEEENS4_15FmhaFwdEpilogueIS6_fNS8_IJSB_SC_SB_EEEEENS2_23PersistentTileSchedulerEJSL_SM_EEEEEvNT_6ParamsE)
        .other          _ZN7cutlass13device_kernelINS_4fmha6kernel28FmhaKernelTmaWarpSpecializedINS1_10collective30FmhaMainloopTmaWarpSpecializedINS_6half_tEffN4cute5tupleIJNS7_1CILi128EEENS9_ILi64EEENS9_ILi80EEEEEENS8_IJiNS9_ILi1EEENS8_IJiiEEEEEESG_SG_NS4_14ResidualFusionEJNS2_6OptionILNS2_3TagE0ENS9_ILb1EEEEENSI_ILSJ_2ESK_EEEEENS4_15FmhaFwdEpilogueIS6_fNS8_IJSB_SC_SB_EEEEENS2_23PersistentTileSchedulerEJSL_SM_EEEEEvNT_6ParamsE,@"STO_CUDA_ENTRY STV_DEFAULT"
_ZN7cutlass13device_kernelINS_4fmha6kernel28FmhaKernelTmaWarpSpecializedINS1_10collective30FmhaMainloopTmaWarpSpecializedINS_6half_tEffN4cute5tupleIJNS7_1CILi128EEENS9_ILi64EEENS9_ILi80EEEEEENS8_IJiNS9_ILi1EEENS8_IJiiEEEEEESG_SG_NS4_14ResidualFusionEJNS2_6OptionILNS2_3TagE0ENS9_ILb1EEEEENSI_ILSJ_2ESK_EEEEENS4_15FmhaFwdEpilogueIS6_fNS8_IJSB_SC_SB_EEEEENS2_23PersistentTileSchedulerEJSL_SM_EEEEEvNT_6ParamsE:
[----:B------:R-:W1:Y:S01]  /*0000*/  LDC R1, c[0x0][0x28] ;  /* 0x00000a00ff017b82 */ /* 0x000e620000000800 */
[----:B------:R-:W2:Y:S07]  /*0010*/  S2R R2, SR_TID.X ;  /* 0x0000000000027919 */ /* 0x000eae0000002100 */
[----:B------:R-:W3:Y:S01]  /*0020*/  S2UR UR6, SR_CTAID.X ;  /* 0x00000000000679c3 */ /* 0x000ee20000002500 */
[----:B------:R-:W-:Y:S01]  /*0030*/  ELECT P1, URZ, PT ;  /* 0x00000000003f782f */ /* 0x000fe20003820000 */
[----:B------:R-:W-:Y:S01]  /*0040*/  BSSY B0, `(.L_x_0) ;  /* 0x0000018000007945 */ /* 0x000fe20003800000 */
[----:B---3--:R-:W-:Y:S01]  /*0050*/  IMAD.U32 R17, RZ, RZ, UR6 ;  /* 0x00000006ff117e24 */ /* 0x008fe2000f8e00ff */
[----:B--2---:R-:W-:-:S05]  /*0060*/  SHF.R.U32.HI R0, RZ, 0x5, R2 ;  /* 0x00000005ff007819 */ /* 0x004fca0000011602 */
[----:B------:R-:W2:Y:S02]  /*0070*/  SHFL.IDX PT, R3, R0, RZ, 0x1f ;  /* 0x00001fff00037589 */ /* 0x000ea400000e0000 */
[----:B--2---:R-:W-:Y:S02]  /*0080*/  R2UR UR4, R3 ;  /* 0x00000000030472ca */ /* 0x004fe400000e0000 */
[----:B------:R-:W-:-:S06]  /*0090*/  SHF.R.U32.HI R3, RZ, 0x7, R2 ;  /* 0x00000007ff037819 */ /* 0x000fcc0000011602 */
[----:B------:R-:W2:Y:S05]  /*00a0*/  SHFL.IDX PT, R3, R3, RZ, 0x1f ;  /* 0x00001fff03037589 */ /* 0x000eaa00000e0000 */
[----:B------:R-:W-:Y:S02]  /*00b0*/  USHF.R.S32.HI UR5, URZ, 0x1f, UR4 ;  /* 0x0000001f3f057899 */ /* 0x000fe40008011404 */
[----:B------:R-:W-:Y:S02]  /*00c0*/  ISETP.EQ.AND P2, PT, RZ, UR4, P1 ;  /* 0x00000004ff007c0c */ /* 0x000fe40008f42270 */
[----:B------:R-:W-:-:S04]  /*00d0*/  ULEA.HI UR5, UR5, UR4, URZ, 0x2 ;  /* 0x0000000405057291 */ /* 0x000fc8000f8f103f */
[----:B------:R-:W-:-:S04]  /*00e0*/  ULOP3.LUT UR5, UR5, 0xfffffffc, URZ, 0xc0, !UPT ;  /* 0xfffffffc05057892 */ /* 0x000fc8000f8ec03f */
[----:B------:R-:W-:-:S03]  /*00f0*/  UIADD3 UR5, UR4, -UR5, URZ ;  /* 0x8000000504057290 */ /* 0x000fc6000fffe03f */
[----:B-1----:R-:W-:Y:S09]  /*0100*/  @!P2 BRA `(.L_x_1) ;  /* 0x00000000002ca947 */ /* 0x002ff20003800000 */
[----:B------:R-:W-:Y:S02]  /*0110*/  ULDC.64 UR6, c[0x0][0x198] ;  /* 0x0000660000067ab9 */ /* 0x000fe40000000a00 */
[----:B------:R-:W-:Y:S02]  /*0120*/  UIADD3 UR8, UP0, UR6, 0xf0, URZ ;  /* 0x000000f006087890 */ /* 0x000fe4000ff1e03f */
[----:B------:R-:W-:Y:S02]  /*0130*/  UIADD3 UR10, UP1, UR6, 0x1f0, URZ ;  /* 0x000001f0060a7890 */ /* 0x000fe4000ff3e03f */
[----:B------:R-:W-:Y:S02]  /*0140*/  UIADD3 UR6, UP2, UR6, 0x2f0, URZ ;  /* 0x000002f006067890 */ /* 0x000fe4000ff5e03f */
[----:B------:R-:W-:Y:S02]  /*0150*/  UIADD3.X UR9, URZ, UR7, URZ, UP0, !UPT ;  /* 0x000000073f097290 */ /* 0x000fe400087fe43f */
[----:B------:R-:W-:-:S02]  /*0160*/  UIADD3.X UR11, URZ, UR7, URZ, UP1, !UPT ;  /* 0x000000073f0b7290 */ /* 0x000fc40008ffe43f */
[----:B------:R-:W-:-:S05]  /*0170*/  UIADD3.X UR7, URZ, UR7, URZ, UP2, !UPT ;  /* 0x000000073f077290 */ /* 0x000fca00097fe43f */
[----:B------:R1:W-:Y:S02]  /*0180*/  UTMACCTL.PF [UR8] ;  /* 0x00000000080079b9 */ /* 0x0003e40008040000 */
[----:B------:R1:W-:Y:S02]  /*0190*/  UTMACCTL.PF [UR10] ;  /* 0x000000000a0079b9 */ /* 0x0003e40008040000 */
[----:B------:R1:W-:Y:S02]  /*01a0*/  UTMACCTL.PF [UR6] ;  /* 0x00000000060079b9 */ /* 0x0003e40008040000 */
[----:B-1----:R-:W-:Y:S01]  /*01b0*/  NOP ;  /* 0x0000000000007918 */ /* 0x002fe20000000000 */
.L_x_1:
[----:B------:R-:W-:Y:S05]  /*01c0*/  BSYNC B0 ;  /* 0x0000000000007941 */ /* 0x000fea0003800000 */
.L_x_0:
[----:B------:R-:W1:Y:S01]  /*01d0*/  SHFL.IDX PT, R4, R0, RZ, 0x1f ;  /* 0x00001fff00047589 */ /* 0x000e6200000e0000 */
[----:B--2---:R-:W-:Y:S01]  /*01e0*/  R2UR UR52, R3 ;  /* 0x00000000033472ca */ /* 0x004fe200000e0000 */
[----:B------:R-:W-:Y:S02]  /*01f0*/  UISETP.NE.AND UP0, UPT, UR5, 0x1, UPT ;  /* 0x000000010500788c */ /* 0x000fe4000bf05270 */
[----:B------:R-:W-:-:S10]  /*0200*/  UISETP.NE.AND UP1, UPT, UR5, 0x2, UPT ;  /* 0x000000020500788c */ /* 0x000fd4000bf25270 */
[----:B------:R-:W-:Y:S02]  /*0210*/  UIADD3 UR10, UR52, -0x1, URZ ;  /* 0xffffffff340a7890 */ /* 0x000fe4000fffe03f */
[----:B------:R-:W-:Y:S02]  /*0220*/  UISETP.EQ.AND UP2, UPT, UR52, URZ, !UP0 ;  /* 0x0000003f3400728c */ /* 0x000fe4000c742270 */
[----:B------:R-:W-:Y:S02]  /*0230*/  UISETP.EQ.AND UP3, UPT, UR52, URZ, !UP1 ;  /* 0x0000003f3400728c */ /* 0x000fe4000cf62270 */
[----:B------:R-:W-:Y:S02]  /*0240*/  UISETP.GE.U32.AND UP4, UPT, UR10, 0x4, UPT ;  /* 0x000000040a00788c */ /* 0x000fe4000bf86070 */
[----:B------:R-:W-:Y:S01]  /*0250*/  USEL UR51, URZ, 0x1, !UP2 ;  /* 0x000000013f337887 */ /* 0x000fe2000d000000 */
[----:B-1----:R-:W-:Y:S01]  /*0260*/  ISETP.NE.AND P0, PT, R4, RZ, PT ;  /* 0x000000ff0400720c */ /* 0x002fe20003f05270 */
[----:B------:R-:W-:Y:S01]  /*0270*/  USEL UR50, URZ, 0x1, !UP3 ;  /* 0x000000013f327887 */ /* 0x000fe2000d800000 */
[----:B------:R-:W-:Y:S01]  /*0280*/  IMAD.U32 R4, RZ, RZ, UR5 ;  /* 0x00000005ff047e24 */ /* 0x000fe2000f8e00ff */
[----:B------:R-:W-:-:S02]  /*0290*/  USEL UR51, UR51, 0x2, UP4 ;  /* 0x0000000233337887 */ /* 0x000fc4000a000000 */
[----:B------:R-:W-:-:S08]  /*02a0*/  USEL UR50, UR50, 0x2, UP4 ;  /* 0x0000000232327887 */ /* 0x000fd0000a000000 */
[----:B------:R-:W-:Y:S05]  /*02b0*/  @P0 BRA `(.L_x_2) ;  /* 0x0000000000480947 */ /* 0x000fea0003800000 */
[----:B------:R-:W1:Y:S01]  /*02c0*/  S2UR UR8, SR_CgaCtaId ;  /* 0x00000000000879c3 */ /* 0x000e620000008800 */
[----:B------:R-:W-:Y:S01]  /*02d0*/  UMOV UR4, 0x400 ;  /* 0x0000040000047882 */ /* 0x000fe20000000000 */
[----:B------:R-:W-:Y:S01]  /*02e0*/  UMOV UR5, 0x1 ;  /* 0x0000000100057882 */ /* 0x000fe20000000000 */
[----:B------:R-:W-:Y:S01]  /*02f0*/  UMOV UR6, 0x80 ;  /* 0x0000008000067882 */ /* 0x000fe20000000000 */
[----:B------:R-:W-:Y:S01]  /*0300*/  ELECT P0, URZ, PT ;  /* 0x00000000003f782f */ /* 0x000fe20003800000 */
[----:B------:R-:W-:-:S04]  /*0310*/  UIADD3 UR6, -UR6, 0x100000, URZ ;  /* 0x0010000006067890 */ /* 0x000fc8000fffe13f */
[----:B------:R-:W-:Y:S02]  /*0320*/  USHF.L.U32 UR7, UR6, 0xb, URZ ;  /* 0x0000000b06077899 */ /* 0x000fe4000800063f */
[----:B------:R-:W-:Y:S02]  /*0330*/  USHF.L.U32 UR6, UR6, 0x1, URZ ;  /* 0x0000000106067899 */ /* 0x000fe4000800063f */
[----:B-1----:R-:W-:Y:S02]  /*0340*/  ULEA UR8, UR8, UR4, 0x18 ;  /* 0x0000000408087291 */ /* 0x002fe4000f8ec03f */
[----:B------:R-:W-:-:S04]  /*0350*/  UIADD3 UR4, -UR5, 0x100000, URZ ;  /* 0x0010000005047890 */ /* 0x000fc8000fffe13f */
[----:B------:R-:W-:Y:S02]  /*0360*/  USHF.L.U32 UR5, UR4, 0xb, URZ ;  /* 0x0000000b04057899 */ /* 0x000fe4000800063f */
[----:B------:R-:W-:Y:S01]  /*0370*/  USHF.L.U32 UR4, UR4, 0x1, URZ ;  /* 0x0000000104047899 */ /* 0x000fe2000800063f */
[----:B------:R-:W1:Y:S11]  /*0380*/  FENCE.VIEW.ASYNC.S ;  /* 0x00000000000073c6 */ /* 0x000e760000000000 */
[----:B-1----:R1:W2:Y:S01]  /*0390*/  SYNCS.EXCH.64 URZ, [UR8+0x13a50], UR4 ;  /* 0x013a5004083f75b2 */ /* 0x0022a20008000100 */
[----:B------:R1:W3:Y:S01]  /*03a0*/  SYNCS.EXCH.64 URZ, [UR8+0x13a60], UR6 ;  /* 0x013a6006083f75b2 */ /* 0x0002e20008000100 */
[----:B------:R1:W4:Y:S01]  /*03b0*/  SYNCS.EXCH.64 URZ, [UR8+0x13a58], UR4 ;  /* 0x013a5804083f75b2 */ /* 0x0003220008000100 */
[----:B------:R1:W1:Y:S01]  /*03c0*/  SYNCS.EXCH.64 URZ, [UR8+0x13a68], UR6 ;  /* 0x013a6806083f75b2 */ /* 0x0002620008000100 */
[----:B------:R-:W-:Y:S01]  /*03d0*/  NOP ;  /* 0x0000000000007918 */ /* 0x000fe20000000000 */
.L_x_2:
[----:B------:R-:W5:Y:S01]  /*03e0*/  SHFL.IDX PT, R3, R0, RZ, 0x1f ;  /* 0x00001fff00037589 */ /* 0x000f6200000e0000 */
[----:B------:R-:W-:Y:S01]  /*03f0*/  NOP ;  /* 0x0000000000007918 */ /* 0x000fe20000000000 */
[----:B-----5:R-:W-:-:S13]  /*0400*/  ISETP.NE.AND P0, PT, R3, RZ, PT ;  /* 0x000000ff0300720c */ /* 0x020fda0003f05270 */
[----:B------:R-:W-:Y:S05]  /*0410*/  @P0 BRA `(.L_x_3) ;  /* 0x0000000000600947 */ /* 0x000fea0003800000 */
[----:B-1----:R-:W1:Y:S01]  /*0420*/  S2UR UR5, SR_CgaCtaId ;  /* 0x00000000000579c3 */ /* 0x002e620000008800 */
[----:B------:R-:W-:Y:S01]  /*0430*/  UMOV UR4, 0x400 ;  /* 0x0000040000047882 */ /* 0x000fe20000000000 */
[----:B------:R-:W-:Y:S01]  /*0440*/  UMOV UR6, 0x1 ;  /* 0x0000000100067882 */ /* 0x000fe20000000000 */
[----:B------:R-:W-:Y:S01]  /*0450*/  UMOV UR9, 0x100 ;  /* 0x0000010000097882 */ /* 0x000fe20000000000 */
[----:B------:R-:W-:-:S04]  /*0460*/  UIADD3 UR6, -UR6, 0x100000, URZ ;  /* 0x0010000006067890 */ /* 0x000fc8000fffe13f */
[----:B------:R-:W-:Y:S02]  /*0470*/  USHF.L.U32 UR7, UR6, 0xb, URZ ;  /* 0x0000000b06077899 */ /* 0x000fe4000800063f */
[----:B------:R-:W-:Y:S01]  /*0480*/  USHF.L.U32 UR6, UR6, 0x1, URZ ;  /* 0x0000000106067899 */ /* 0x000fe2000800063f */
[----:B------:R-:W-:Y:S01]  /*0490*/  ELECT P0, URZ, PT ;  /* 0x00000000003f782f */ /* 0x000fe20003800000 */
[----:B-1----:R-:W-:Y:S02]  /*04a0*/  ULEA UR8, UR5, UR4, 0x18 ;  /* 0x0000000405087291 */ /* 0x002fe4000f8ec03f */
[----:B------:R-:W-:-:S04]  /*04b0*/  UIADD3 UR4, -UR9, 0x100000, URZ ;  /* 0x0010000009047890 */ /* 0x000fc8000fffe13f */
[----:B------:R-:W-:Y:S02]  /*04c0*/  USHF.L.U32 UR5, UR4, 0xb, URZ ;  /* 0x0000000b04057899 */ /* 0x000fe4000800063f */
[----:B------:R-:W-:Y:S01]  /*04d0*/  USHF.L.U32 UR4, UR4, 0x1, URZ ;  /* 0x0000000104047899 */ /* 0x000fe2000800063f */
[----:B------:R-:W1:Y:S03]  /*04e0*/  FENCE.VIEW.ASYNC.S ;  /* 0x00000000000073c6 */ /* 0x000e660000000000 */
[----:B-1----:R1:W1:Y:S08]  /*04f0*/  SYNCS.EXCH.64 URZ, [UR8+0x13a00], UR6 ;  /* 0x013a0006083f75b2 */ /* 0x0022700008000100 */
[----:B------:R1:W1:Y:S01]  /*0500*/  SYNCS.EXCH.64 URZ, [UR8+0x13a28], UR4 ;  /* 0x013a2804083f75b2 */ /* 0x0002620008000100 */
        /* <DEDUP_REMOVED lines=8> */
[----:B------:R-:W-:Y:S01]  /*0590*/  NOP ;  /* 0x0000000000007918 */ /* 0x000fe20000000000 */
.L_x_3:
        /* <DEDUP_REMOVED lines=21> */
[----:B------:R-:W-:Y:S01]  /*06f0*/  NOP ;  /* 0x0000000000007918 */ /* 0x000fe20000000000 */
.L_x_4:
[----:B------:R-:W5:Y:S01]  /*0700*/  SHFL.IDX PT, R3, R0, RZ, 0x1f ;  /* 0x00001fff00037589 */ /* 0x000f6200000e0000 */
[----:B------:R-:W-:Y:S01]  /*0710*/  ELECT P0, URZ, PT ;  /* 0x00000000003f782f */ /* 0x000fe20003800000 */
[----:B------:R-:W-:Y:S01]  /*0720*/  NOP ;  /* 0x0000000000007918 */ /* 0x000fe20000000000 */
[----:B-1----:R-:W-:Y:S02]  /*0730*/  UMOV UR4, 0x80 ;  /* 0x0000008000047882 */ /* 0x002fe40000000000 */
[C---:B-----5:R-:W-:Y:S02]  /*0740*/  ISETP.NE.OR P0, PT, R3.reuse, RZ, !P0 ;  /* 0x000000ff0300720c */ /* 0x060fe40004705670 */
[----:B------:R-:W-:-:S11]  /*0750*/  ISETP.NE.AND P3, PT, R3, RZ, PT ;  /* 0x000000ff0300720c */ /* 0x000fd60003f65270 */
[----:B------:R-:W-:Y:S01]  /*0760*/  VOTEU.ALL UP2, P0 ;  /* 0x00000000003f7886 */ /* 0x000fe20000040000 */
[----:B------:R-:W-:Y:S01]  /*0770*/  VOTEU.ALL UP3, P0 ;  /* 0x00000000003f7886 */ /* 0x000fe20000060000 */
[----:B------:R-:W-:Y:S01]  /*0780*/  VOTEU.ALL UP4, P0 ;  /* 0x00000000003f7886 */ /* 0x000fe20000080000 */
[----:B------:R-:W-:Y:S02]  /*0790*/  VOTEU.ALL UP5, P0 ;  /* 0x00000000003f7886 */ /* 0x000fe400000a0000 */
[----:B------:R-:W1:Y:S01]  /*07a0*/  @!UP2 S2UR UR7, SR_CgaCtaId ;  /* 0x000000000007a9c3 */ /* 0x000e620000008800 */
[----:B------:R-:W-:Y:S01]  /*07b0*/  @!UP2 UMOV UR6, 0x400 ;  /* 0x000004000006a882 */ /* 0x000fe20000000000 */
[----:B------:R-:W-:-:S04]  /*07c0*/  @!UP2 UIADD3 UR4, -UR4, 0x100000, URZ ;  /* 0x001000000404a890 */ /* 0x000fc8000fffe13f */
[----:B------:R-:W-:Y:S02]  /*07d0*/  @!UP2 USHF.L.U32 UR5, UR4, 0xb, URZ ;  /* 0x0000000b0405a899 */ /* 0x000fe4000800063f */
[----:B------:R-:W-:Y:S02]  /*07e0*/  @!UP2 USHF.L.U32 UR4, UR4, 0x1, URZ ;  /* 0x000000010404a899 */ /* 0x000fe4000800063f */
[----:B-1----:R-:W-:Y:S01]  /*07f0*/  @!UP2 ULEA UR6, UR7, UR6, 0x18 ;  /* 0x000000060706a291 */ /* 0x002fe2000f8ec03f */
[----:B------:R-:W-:Y:S01]  /*0800*/  VOTEU.ALL UP2, P0 ;  /* 0x00000000003f7886 */ /* 0x000fe20000040000 */
[----:B------:R-:W1:Y:S10]  /*0810*/  FENCE.VIEW.ASYNC.S ;  /* 0x00000000000073c6 */ /* 0x000e740000000000 */
[----:B-1----:R1:W1:Y:S01]  /*0820*/  @!UP2 SYNCS.EXCH.64 URZ, [UR6+0x13a90], UR4 ;  /* 0x013a9004063fa5b2 */ /* 0x0022620008000100 */
[----:B------:R1:W1:Y:S01]  /*0830*/  @!UP3 SYNCS.EXCH.64 URZ, [UR6+0x13a98], UR4 ;  /* 0x013a9804063fb5b2 */ /* 0x0002620008000100 */
[----:B------:R1:W1:Y:S01]  /*0840*/  @!UP4 SYNCS.EXCH.64 URZ, [UR6+0x13aa0], UR4 ;  /* 0x013aa004063fc5b2 */ /* 0x0002620008000100 */
[----:B------:R1:W1:Y:S01]  /*0850*/  @!UP5 SYNCS.EXCH.64 URZ, [UR6+0x13aa8], UR4 ;  /* 0x013aa804063fd5b2 */ /* 0x0002620008000100 */
[----:B------:R-:W-:Y:S01]  /*0860*/  NOP ;  /* 0x0000000000007918 */ /* 0x000fe20000000000 */
[----:B------:R-:W-:Y:S05]  /*0870*/  @P3 BRA `(.L_x_5) ;  /* 0x0000000000583947 */ /* 0x000fea0003800000 */
[----:B-1----:R-:W1:Y:S01]  /*0880*/  S2UR UR5, SR_CgaCtaId ;  /* 0x00000000000579c3 */ /* 0x002e620000008800 */
[----:B------:R-:W-:Y:S01]  /*0890*/  UMOV UR4, 0x400 ;  /* 0x0000040000047882 */ /* 0x000fe20000000000 */
[----:B------:R-:W-:Y:S01]  /*08a0*/  UMOV UR6, 0x20 ;  /* 0x0000002000067882 */ /* 0x000fe20000000000 */
[----:B------:R-:W-:Y:S01]  /*08b0*/  UMOV UR7, 0x80 ;  /* 0x0000008000077882 */ /* 0x000fe20000000000 */
[----:B------:R-:W-:Y:S01]  /*08c0*/  ELECT P0, URZ, PT ;  /* 0x00000000003f782f */ /* 0x000fe20003800000 */
[----:B-1----:R-:W-:Y:S02]  /*08d0*/  ULEA UR8, UR5, UR4, 0x18 ;  /* 0x0000000405087291 */ /* 0x002fe4000f8ec03f */
[----:B------:R-:W-:-:S04]  /*08e0*/  UIADD3 UR4, -UR6, 0x100000, URZ ;  /* 0x0010000006047890 */ /* 0x000fc8000fffe13f */
[----:B------:R-:W-:Y:S02]  /*08f0*/  USHF.L.U32 UR5, UR4, 0xb, URZ ;  /* 0x0000000b04057899 */ /* 0x000fe4000800063f */
[----:B------:R-:W-:Y:S02]  /*0900*/  USHF.L.U32 UR4, UR4, 0x1, URZ ;  /* 0x0000000104047899 */ /* 0x000fe4000800063f */
        /* <DEDUP_REMOVED lines=13> */
.L_x_5:
[----:B------:R-:W-:Y:S01]  /*09e0*/  VOTEU.ANY UP2, P2 ;  /* 0x00000000003f7886 */ /* 0x000fe20001040100 */
[----:B-1----:R-:W-:Y:S01]  /*09f0*/  UMOV UR4, 0x40 ;  /* 0x0000004000047882 */ /* 0x002fe20000000000 */
[----:B------:R-:W-:Y:S01]  /*0a00*/  ISETP.NE.AND P3, PT, RZ, UR52, PT ;  /* 0x00000034ff007c0c */ /* 0x000fe2000bf65270 */
[----:B------:R-:W-:Y:S01]  /*0a10*/  NOP ;  /* 0x0000000000007918 */ /* 0x000fe20000000000 */
[----:B------:R-:W-:Y:S01]  /*0a20*/  ISETP.EQ.AND P0, PT, R4, 0x2, P1 ;  /* 0x000000020400780c */ /* 0x000fe20000f02270 */
[----:B------:R-:W1:Y:S01]  /*0a30*/  @UP2 S2UR UR7, SR_CgaCtaId ;  /* 0x00000000000729c3 */ /* 0x000e620000008800 */
[----:B------:R-:W-:Y:S01]  /*0a40*/  @UP2 UMOV UR6, 0x400 ;  /* 0x0000040000062882 */ /* 0x000fe20000000000 */
[----:B------:R-:W-:-:S04]  /*0a50*/  @UP2 UIADD3 UR4, -UR4, 0x100000, URZ ;  /* 0x0010000004042890 */ /* 0x000fc8000fffe13f */
[----:B------:R-:W-:Y:S02]  /*0a60*/  @UP2 USHF.L.U32 UR5, UR4, 0xb, URZ ;  /* 0x0000000b04052899 */ /* 0x000fe4000800063f */
[----:B------:R-:W-:Y:S02]  /*0a70*/  @UP2 USHF.L.U32 UR4, UR4, 0x1, URZ ;  /* 0x0000000104042899 */ /* 0x000fe4000800063f */
[----:B-1----:R-:W-:Y:S01]  /*0a80*/  @UP2 ULEA UR6, UR7, UR6, 0x18 ;  /* 0x0000000607062291 */ /* 0x002fe2000f8ec03f */
[----:B------:R-:W-:Y:S01]  /*0a90*/  VOTEU.ANY UP2, P2 ;  /* 0x00000000003f7886 */ /* 0x000fe20001040100 */
[----:B------:R-:W-:Y:S01]  /*0aa0*/  ISETP.EQ.AND P2, PT, R4, 0x1, P1 ;  /* 0x000000010400780c */ /* 0x000fe20000f42270 */
[----:B------:R-:W1:Y:S09]  /*0ab0*/  FENCE.VIEW.ASYNC.S ;  /* 0x00000000000073c6 */ /* 0x000e720000000000 */
[----:B-1----:R1:W2:Y:S01]  /*0ac0*/  @UP2 SYNCS.EXCH.64 URZ, [UR6+0x13ab0], UR4 ;  /* 0x013ab004063f25b2 */ /* 0x0022a20008000100 */
[----:B------:R-:W-:Y:S01]  /*0ad0*/  NOP ;  /* 0x0000000000007918 */ /* 0x000fe20000000000 */
[----:B--234-:R-:W-:Y:S06]  /*0ae0*/  BAR.SYNC.DEFER_BLOCKING 0x0 ;  /* 0x0000000000007b1d */ /* 0x01cfec0000010000 */
[----:B------:R-:W-:Y:S05]  /*0af0*/  @!P3 BRA `(.L_x_6) ;  /* 0x0000008400c8b947 */ /* 0x000fea0003800000 */
[----:B------:R-:W-:-:S06]  /*0b00*/  UISETP.GT.U32.AND UP0, UPT, UR10, 0x3, UPT ;  /* 0x000000030a00788c */ /* 0x000fcc000bf04070 */
[----:B------:R-:W-:-:S13]  /*0b10*/  PLOP3.LUT P0, PT, PT, PT, UP0, 0x80, 0x0 ;  /* 0x000000000000781c */ /* 0x000fda0003f0f008 */
[----:B-1----:R-:W-:Y:S05]  /*0b20*/  @P0 EXIT ;  /* 0x000000000000094d */ /* 0x002fea0003800000 */
.L_x_7:
[----:B------:R-:W-:-:S08]  /*0b30*/  NOP ;  /* 0x0000000000007918 */ /* 0x000fd00000000000 */
[----:B------:R-:W1:Y:S02]  /*0b40*/  USETMAXREG.TRY_ALLOC.CTAPOOL UP0, 0xf0 ;  /* 0x000000f0000079c8 */ /* 0x000e640008000600 */
[----:B-1----:R-:W-:-:S13]  /*0b50*/  PLOP3.LUT P0, PT, PT, PT, UP0, 0x80, 0x0 ;  /* 0x000000000000781c */ /* 0x002fda0003f0f008 */
[----:B------:R-:W-:Y:S05]  /*0b60*/  @!P0 BRA `(.L_x_7) ;  /* 0xfffffffc00f08947 */ /* 0x000fea000383ffff */
[----:B------:R-:W-:Y:S02]  /*0b70*/  ULDC UR4, c[0x0][0xa00] ;  /* 0x0002800000047ab9 */ /* 0x000fe40000000800 */
[----:B------:R-:W-:-:S13]  /*0b80*/  ISETP.GE.AND P0, PT, R17, UR4, PT ;  /* 0x0000000411007c0c */ /* 0x000fda000bf06270 */
[----:B------:R-:W-:Y:S05]  /*0b90*/  @P0 EXIT ;  /* 0x000000000000094d */ /* 0x000fea0003800000 */
[----:B------:R-:W1:Y:S01]  /*0ba0*/  S2UR UR4, SR_CgaCtaId ;  /* 0x00000000000479c3 */ /* 0x000e620000008800 */
[----:B------:R-:W-:Y:S01]  /*0bb0*/  SHF.R.S32.HI R3, RZ, 0x1f, R2 ;  /* 0x0000001fff037819 */ /* 0x000fe20000011402 */
[----:B------:R-:W-:Y:S01]  /*0bc0*/  UMOV UR36, 0x400 ;  /* 0x0000040000247882 */ /* 0x000fe20000000000 */
[----:B------:R-:W-:Y:S01]  /*0bd0*/  UISETP.NE.AND UP0, UPT, UR52, 0x1, UPT ;  /* 0x000000013400788c */ /* 0x000fe2000bf05270 */
[----:B------:R-:W-:Y:S01]  /*0be0*/  IMAD.MOV.U32 R19, RZ, RZ, RZ ;  /* 0x000000ffff137224 */ /* 0x000fe200078e00ff */
[----:B------:R-:W-:Y:S01]  /*0bf0*/  LEA.HI R3, R3, R2, RZ, 0x7 ;  /* 0x0000000203037211 */ /* 0x000fe200078f38ff */
[----:B------:R-:W-:Y:S02]  /*0c00*/  ULOP3.LUT UR49, UR51, 0x1, URZ, 0xfc, !UPT ;  /* 0x0000000133317892 */ /* 0x000fe4000f8efc3f */
[----:B------:R-:W-:Y:S01]  /*0c10*/  UP2UR UR5, UPR, URZ, 0x1 ;  /* 0x000000013f057883 */ /* 0x000fe20008000000 */
[----:B------:R-:W-:Y:S01]  /*0c20*/  LOP3.LUT R3, R3, 0xffffff80, RZ, 0xc0, !PT ;  /* 0xffffff8003037812 */ /* 0x000fe200078ec0ff */
[----:B------:R-:W-:Y:S01]  /*0c30*/  USEL UR6, URZ, 0x1, UP0 ;  /* 0x000000013f067887 */ /* 0x000fe20008000000 */
[----:B------:R-:W-:-:S02]  /*0c40*/  ULDC.64 UR54, c[0x0][0x198] ;  /* 0x0000660000367ab9 */ /* 0x000fc40000000a00 */
[----:B------:R-:W-:Y:S01]  /*0c50*/  IADD3 R3, -R3, R2, RZ ;  /* 0x0000000203037210 */ /* 0x000fe20007ffe1ff */
[----:B------:R-:W-:Y:S01]  /*0c60*/  UMOV UR47, URZ ;  /* 0x0000003f002f7c82 */ /* 0x000fe20008000000 */
[----:B------:R-:W-:Y:S01]  /*0c70*/  UMOV UR46, URZ ;  /* 0x0000003f002e7c82 */ /* 0x000fe20008000000 */
[----:B------:R-:W-:Y:S01]  /*0c80*/  MOV R22, UR6 ;  /* 0x0000000600167c02 */ /* 0x000fe20008000f00 */
[----:B------:R-:W-:Y:S01]  /*0c90*/  UMOV UR53, URZ ;  /* 0x0000003f00357c82 */ /* 0x000fe20008000000 */
[----:B------:R-:W-:Y:S01]  /*0ca0*/  SHF.R.S32.HI R0, RZ, 0x1f, R3 ;  /* 0x0000001fff007819 */ /* 0x000fe20000011403 */
[----:B------:R-:W-:-:S03]  /*0cb0*/  ULDC.64 UR56, c[0x0][0x208] ;  /* 0x0000820000387ab9 */ /* 0x000fc60000000a00 */
[----:B------:R-:W-:Y:S01]  /*0cc0*/  LEA.HI R0, R0, R3, RZ, 0x2 ;  /* 0x0000000300007211 */ /* 0x000fe200078f10ff */
[----:B-1----:R-:W-:-:S03]  /*0cd0*/  ULEA UR36, UR4, UR36, 0x18 ;  /* 0x0000002404247291 */ /* 0x002fc6000f8ec03f */
[----:B------:R-:W-:Y:S01]  /*0ce0*/  LOP3.LUT R0, R0, 0x7ffffffc, RZ, 0xc0, !PT ;  /* 0x7ffffffc00007812 */ /* 0x000fe200078ec0ff */
[----:B------:R-:W-:Y:S02]  /*0cf0*/  UIADD3 UR4, UR36, 0x5000, URZ ;  /* 0x0000500024047890 */ /* 0x000fe4000fffe03f */
[----:B------:R-:W-:Y:S02]  /*0d00*/  USHF.R.U32.HI UR5, URZ, 0x4, UR36 ;  /* 0x000000043f057899 */ /* 0x000fe40008011624 */
[----:B------:R-:W-:Y:S01]  /*0d10*/  IMAD.IADD R0, R3, 0x1, -R0 ;  /* 0x0000000103007824 */ /* 0x000fe200078e0a00 */
[----:B------:R-:W-:Y:S02]  /*0d20*/  USHF.R.U32.HI UR4, URZ, 0x4, UR4 ;  /* 0x000000043f047899 */ /* 0x000fe40008011604 */
[----:B------:R-:W-:Y:S01]  /*0d30*/  ULOP3.LUT UR5, UR5, 0x3fff, URZ, 0xc0, !UPT ;  /* 0x00003fff05057892 */ /* 0x000fe2000f8ec03f */
[----:B------:R-:W-:Y:S01]  /*0d40*/  IMAD.SHL.U32 R16, R0, 0x2, RZ ;  /* 0x0000000200107824 */ /* 0x000fe200078e00ff */
[----:B------:R-:W-:-:S02]  /*0d50*/  ULOP3.LUT UR48, UR4, 0x3fff, URZ, 0xc0, !UPT ;  /* 0x00003fff04307892 */ /* 0x000fc4000f8ec03f */
[----:B------:R-:W-:Y:S02]  /*0d60*/  ULOP3.LUT UR38, UR5, 0x10000, URZ, 0xfc, !UPT ;  /* 0x0001000005267892 */ /* 0x000fe4000f8efc3f */
[----:B------:R-:W-:-:S12]  /*0d70*/  ULOP3.LUT UR37, UR48, 0x10000, URZ, 0xfc, !UPT ;  /* 0x0001000030257892 */ /* 0x000fd8000f8efc3f */
.L_x_81:
[----:B------:R-:W-:Y:S01]  /*0d80*/  ULDC UR8, c[0x0][0xa04] ;  /* 0x0002810000087ab9 */ /* 0x000fe20000000800 */
[----:B------:R-:W-:Y:S01]  /*0d90*/  R2UR UR45, R17 ;  /* 0x00000000112d72ca */ /* 0x000fe200000e0000 */
[----:B------:R-:W-:Y:S01]  /*0da0*/  UISETP.NE.AND UP0, UPT, UR8, 0x1, UPT ;  /* 0x000000010800788c */ /* 0x000fe2000bf05270 */
[----:B------:R-:W-:Y:S01]  /*0db0*/  ULDC UR4, c[0x0][0xa10] ;  /* 0x0002840000047ab9 */ /* 0x000fe20000000800 */
[----:B------:R-:W-:Y:S01]  /*0dc0*/  ULDC UR44, c[0x0][0xa1c] ;  /* 0x00028700002c7ab9 */ /* 0x000fe20000000800 */
[----:B------:R-:W-:Y:S02]  /*0dd0*/  UISETP.NE.AND UP1, UPT, UR4, 0x1, UPT ;  /* 0x000000010400788c */ /* 0x000fe4000bf25270 */
[----:B------:R-:W-:-:S06]  /*0de0*/  UISETP.NE.AND UP2, UPT, UR52, 0x1, UPT ;  /* 0x000000013400788c */ /* 0x000fcc000bf45270 */
[----:B------:R-:W-:Y:S01]  /*0df0*/  @UP0 ULDC.64 UR6, c[0x0][0xa08] ;  /* 0x0002820000060ab9 */ /* 0x000fe20000000a00 */
[----:B------:R-:W-:Y:S01]  /*0e00*/  PLOP3.LUT P0, PT, PT, PT, UP2, 0x80, 0x0 ;  /* 0x000000000000781c */ /* 0x000fe20003f0f028 */
[----:B------:R-:W-:-:S03]  /*0e10*/  UIMAD.WIDE.U32 UR4, UR45, UR6, URZ ;  /* 0x000000062d0472a5 */ /* 0x000fc6000f8e003f */
[----:B------:R-:W-:Y:S01]  /*0e20*/  @UP1 ULDC UR6, c[0x0][0xa18] ;  /* 0x0002860000061ab9 */ /* 0x000fe20000000800 */
[----:B------:R-:W-:Y:S02]  /*0e30*/  @UP0 USHF.R.U32.HI UR45, URZ, UR7, UR5 ;  /* 0x000000073f2d0299 */ /* 0x000fe40008011605 */
[----:B------:R-:W-:Y:S01]  /*0e40*/  UISETP.NE.AND UP0, UPT, UR44, 0x1, UPT ;  /* 0x000000012c00788c */ /* 0x000fe2000bf05270 */
[----:B------:R-:W-:Y:S02]  /*0e50*/  @UP1 ULDC UR4, c[0x0][0xa14] ;  /* 0x0002850000041ab9 */ /* 0x000fe40000000800 */
[----:B------:R-:W-:Y:S02]  /*0e60*/  UIMAD.WIDE.U32 UR4, UR45, UR4, URZ ;  /* 0x000000042d0472a5 */ /* 0x000fe4000f8e003f */
[----:B------:R-:W-:Y:S01]  /*0e70*/  IMAD R0, RZ, RZ, -UR45 ;  /* 0x8000002dff007e24 */ /* 0x000fe2000f8e02ff */
[----:B------:R-:W-:Y:S01]  /*0e80*/  UMOV UR39, UR45 ;  /* 0x0000002d00277c82 */ /* 0x000fe20008000000 */
[----:B------:R-:W-:-:S02]  /*0e90*/  @UP1 USHF.R.U32.HI UR39, URZ, UR6, UR5 ;  /* 0x000000063f271299 */ /* 0x000fc40008011605 */
[----:B------:R-:W-:Y:S02]  /*0ea0*/  IMAD R0, R0, UR8, R17 ;  /* 0x0000000800007c24 */ /* 0x000fe4000f8e0211 */
[----:B------:R-:W-:Y:S02]  /*0eb0*/  @UP0 ULDC.64 UR6, c[0x0][0xa20] ;  /* 0x0002880000060ab9 */ /* 0x000fe40000000a00 */
[----:B------:R-:W-:Y:S01]  /*0ec0*/  UIMAD.WIDE.U32 UR4, UR39, UR6, URZ ;  /* 0x00000006270472a5 */ /* 0x000fe2000f8e003f */
[----:B------:R-:W-:Y:S02]  /*0ed0*/  R2UR UR42, R0 ;  /* 0x00000000002a72ca */ /* 0x000fe400000e0000 */
[----:B------:R-:W-:Y:S01]  /*0ee0*/  UMOV UR6, UR39 ;  /* 0x0000002700067c82 */ /* 0x000fe20008000000 */
[----:B------:R-:W-:-:S04]  /*0ef0*/  @UP0 USHF.R.U32.HI UR6, URZ, UR7, UR5 ;  /* 0x000000073f060299 */ /* 0x000fc80008011605 */
[----:B------:R-:W-:-:S04]  /*0f00*/  UIADD3 UR4, -UR6, URZ, URZ ;  /* 0x0000003f06047290 */ /* 0x000fc8000fffe13f */
[----:B------:R-:W-:Y:S01]  /*0f10*/  UIMAD UR44, UR44, UR4, UR39 ;  /* 0x000000042c2c72a4 */ /* 0x000fe2000f8e0227 */
[----:B-123--:R-:W-:Y:S11]  /*0f20*/  @!P0 BRA `(.L_x_8) ;  /* 0x0000000000688947 */ /* 0x00eff60003800000 */
[----:B------:R-:W-:-:S06]  /*0f30*/  UISETP.NE.AND UP0, UPT, UR52, 0x2, UPT ;  /* 0x000000023400788c */ /* 0x000fcc000bf05270 */
[----:B------:R-:W-:-:S13]  /*0f40*/  PLOP3.LUT P1, PT, PT, PT, UP0, 0x80, 0x0 ;  /* 0x000000000000781c */ /* 0x000fda0003f2f008 */
[----:B------:R-:W-:Y:S05]  /*0f50*/  @!P1 BRA `(.L_x_9) ;  /* 0x0000000000449947 */ /* 0x000fea0003800000 */
[----:B------:R-:W-:-:S06]  /*0f60*/  UISETP.NE.AND UP0, UPT, UR52, 0x3, UPT ;  /* 0x000000033400788c */ /* 0x000fcc000bf05270 */
[----:B------:R-:W-:-:S13]  /*0f70*/  PLOP3.LUT P1, PT, PT, PT, UP0, 0x80, 0x0 ;  /* 0x000000000000781c */ /* 0x000fda0003f2f008 */
[----:B------:R-:W-:Y:S05]  /*0f80*/  @!P1 BRA `(.L_x_10) ;  /* 0x0000000000249947 */ /* 0x000fea0003800000 */
[----:B------:R-:W-:-:S06]  /*0f90*/  UISETP.NE.AND UP0, UPT, UR52, 0x4, UPT ;  /* 0x000000043400788c */ /* 0x000fcc000bf05270 */
[----:B------:R-:W-:-:S13]  /*0fa0*/  PLOP3.LUT P1, PT, PT, PT, UP0, 0x80, 0x0 ;  /* 0x000000000000781c */ /* 0x000fda0003f2f008 */
[----:B------:R-:W-:Y:S05]  /*0fb0*/  @P1 BRA `(.L_x_11) ;  /* 0x0000000000541947 */ /* 0x000fea0003800000 */
[----:B------:R-:W-:Y:S02]  /*0fc0*/  UIADD3 UR4, UR47, -0x1, URZ ;  /* 0xffffffff2f047890 */ /* 0x000fe4000fffe03f */
[----:B------:R-:W-:Y:S02]  /*0fd0*/  ULOP3.LUT UR47, UR47, 0x1, URZ, 0xc, !UPT ;  /* 0x000000012f2f7892 */ /* 0x000fe4000f8e0c3f */
[----:B------:R-:W-:-:S04]  /*0fe0*/  ULOP3.LUT UR4, UR4, 0x2, URZ, 0xc0, !UPT ;  /* 0x0000000204047892 */ /* 0x000fc8000f8ec03f */
[----:B------:R-:W-:-:S04]  /*0ff0*/  USHF.R.U32.HI UR4, URZ, 0x1, UR4 ;  /* 0x000000013f047899 */ /* 0x000fc80008011604 */
[----:B------:R-:W-:Y:S01]  /*1000*/  ULOP3.LUT UR46, UR46, UR4, URZ, 0x3c, !UPT ;  /* 0x000000042e2e7292 */ /* 0x000fe2000f8e3c3f */
[----:B------:R-:W-:Y:S11]  /*1010*/  BRA `(.L_x_11) ;  /* 0x00000000003c7947 */ /* 0x000ff60003800000 */
.L_x_10:
[----:B------:R-:W-:Y:S02]  /*1020*/  ULOP3.LUT UP0, URZ, UR47, 0x2, URZ, 0xc0, !UPT ;  /* 0x000000022f3f7892 */ /* 0x000fe4000f80c03f */
[----:B------:R-:W-:Y:S02]  /*1030*/  ULOP3.LUT UR47, UR47, 0x1, URZ, 0xc0, !UPT ;  /* 0x000000012f2f7892 */ /* 0x000fe4000f8ec03f */
[----:B------:R-:W-:-:S04]  /*1040*/  USEL UR4, URZ, 0x1, UP0 ;  /* 0x000000013f047887 */ /* 0x000fc80008000000 */
[----:B------:R-:W-:Y:S01]  /*1050*/  ULOP3.LUT UR46, UR46, UR4, URZ, 0x3c, !UPT ;  /* 0x000000042e2e7292 */ /* 0x000fe2000f8e3c3f */
[----:B------:R-:W-:Y:S11]  /*1060*/  BRA `(.L_x_11) ;  /* 0x0000000000287947 */ /* 0x000ff60003800000 */
.L_x_9:
[----:B------:R-:W-:Y:S02]  /*1070*/  UIADD3 UR4, UR47, 0x1, URZ ;  /* 0x000000012f047890 */ /* 0x000fe4000fffe03f */
[----:B------:R-:W-:Y:S02]  /*1080*/  ULOP3.LUT UR47, UR47, 0x1, URZ, 0xc, !UPT ;  /* 0x000000012f2f7892 */ /* 0x000fe4000f8e0c3f */
[----:B------:R-:W-:-:S04]  /*1090*/  UISETP.GT.U32.AND UP0, UPT, UR4, 0x1, UPT ;  /* 0x000000010400788c */ /* 0x000fc8000bf04070 */
[----:B------:R-:W-:-:S04]  /*10a0*/  USEL UR4, URZ, 0x1, !UP0 ;  /* 0x000000013f047887 */ /* 0x000fc8000c000000 */
[----:B------:R-:W-:Y:S01]  /*10b0*/  ULOP3.LUT UR46, UR46, UR4, URZ, 0x3c, !UPT ;  /* 0x000000042e2e7292 */ /* 0x000fe2000f8e3c3f */
[----:B------:R-:W-:Y:S11]  /*10c0*/  BRA `(.L_x_11) ;  /* 0x0000000000107947 */ /* 0x000ff60003800000 */
.L_x_8:
[----:B------:R-:W-:Y:S02]  /*10d0*/  UISETP.GT.U32.AND UP0, UPT, UR47, 0x1, UPT ;  /* 0x000000012f00788c */ /* 0x000fe4000bf04070 */
[----:B------:R-:W-:Y:S02]  /*10e0*/  ULOP3.LUT UR47, UR47, 0x1, URZ, 0xc0, !UPT ;  /* 0x000000012f2f7892 */ /* 0x000fe4000f8ec03f */
[----:B------:R-:W-:-:S04]  /*10f0*/  USEL UR4, URZ, 0x1, !UP0 ;  /* 0x000000013f047887 */ /* 0x000fc8000c000000 */
[----:B------:R-:W-:-:S12]  /*1100*/  ULOP3.LUT UR46, UR46, UR4, URZ, 0x3c, !UPT ;  /* 0x000000042e2e7292 */ /* 0x000fd8000f8e3c3f */
.L_x_11:
[----:B------:R-:W-:Y:S05]  /*1110*/  @!P0 BRA `(.L_x_12) ;  /* 0x00000000003c8947 */ /* 0x000fea0003800000 */
        /* <DEDUP_REMOVED lines=9> */
[----:B------:R-:W-:Y:S01]  /*11b0*/  ULEA UR42, UR42, 0x3, 0x1 ;  /* 0x000000032a2a7891 */ /* 0x000fe2000f8e083f */
[----:B------:R-:W-:Y:S11]  /*11c0*/  BRA `(.L_x_15) ;  /* 0x0000000000147947 */ /* 0x000ff60003800000 */
.L_x_14:
[----:B------:R-:W-:Y:S01]  /*11d0*/  ULEA UR42, UR42, 0x2, 0x1 ;  /* 0x000000022a2a7891 */ /* 0x000fe2000f8e083f */
[----:B------:R-:W-:Y:S11]  /*11e0*/  BRA `(.L_x_15) ;  /* 0x00000000000c7947 */ /* 0x000ff60003800000 */
.L_x_13:
[----:B------:R-:W-:Y:S01]  /*11f0*/  ULEA UR42, UR42, 0x1, 0x1 ;  /* 0x000000012a2a7891 */ /* 0x000fe2000f8e083f */
[----:B------:R-:W-:Y:S11]  /*1200*/  BRA `(.L_x_15) ;  /* 0x0000000000047947 */ /* 0x000ff60003800000 */
.L_x_12:
[----:B------:R-:W-:-:S12]  /*1210*/  USHF.L.U32 UR42, UR42, 0x1, URZ ;  /* 0x000000012a2a7899 */ /* 0x000fd8000800063f */
.L_x_15:
[----:B------:R-:W-:-:S04]  /*1220*/  ULOP3.LUT UR4, UR50, 0x1, URZ, 0xfc, !UPT ;  /* 0x0000000132047892 */ /* 0x000fc8000f8efc3f */
[----:B------:R-:W-:-:S06]  /*1230*/  UISETP.NE.AND UP0, UPT, UR4, 0x3, UPT ;  /* 0x000000030400788c */ /* 0x000fcc000bf05270 */
[----:B------:R-:W-:-:S13]  /*1240*/  PLOP3.LUT P0, PT, PT, PT, UP0, 0x80, 0x0 ;  /* 0x000000000000781c */ /* 0x000fda0003f0f008 */
[----:B------:R-:W-:Y:S05]  /*1250*/  @!P0 BRA `(.L_x_16) ;  /* 0x0000000000048947 */ /* 0x000fea0003800000 */
[----:B------:R-:W-:Y:S01]  /*1260*/  BPT.TRAP 0x1 ;  /* 0x000000040000795c */ /* 0x000fe20000300000 */
.L_x_16:
[----:B------:R-:W-:Y:S01]  /*1270*/  ULEA UR4, UR47, UR36, 0x3 ;  /* 0x000000242f047291 */ /* 0x000fe2000f8e183f */
[----:B------:R-:W-:Y:S01]  /*1280*/  MOV R0, UR46 ;  /* 0x0000002e00007c02 */ /* 0x000fe20008000f00 */
[----:B------:R-:W-:-:S03]  /*1290*/  UISETP.NE.AND UP0, UPT, UR49, 0x3, UPT ;  /* 0x000000033100788c */ /* 0x000fc6000bf05270 */
[----:B------:R-:W-:-:S03]  /*12a0*/  SHF.L.U32 R0, R0, 0x1f, RZ ;  /* 0x0000001f00007819 */ /* 0x000fc600000006ff */
[----:B------:R-:W-:Y:S01]  /*12b0*/  PLOP3.LUT P0, PT, PT, PT, UP0, 0x80, 0x0 ;  /* 0x000000000000781c */ /* 0x000fe20003f0f008 */
[----:B------:R-:W1:Y:S02]  /*12c0*/  SYNCS.PHASECHK.TRANS64.TRYWAIT P1, [UR4+0x13a50], R0 ;  /* 0x013a5000ff0075a7 */ /* 0x000e640008020144 */
[----:B-1----:R-:W-:Y:S10]  /*12d0*/  @!P1 BRA `(.L_x_17) ;  /* 0x0000009c00a49947 */ /* 0x002ff40003800000 */
.L_x_127:
[----:B------:R-:W-:Y:S05]  /*12e0*/  @!P0 BRA `(.L_x_18) ;  /* 0x0000000000048947 */ /* 0x000fea0003800000 */
[----:B------:R-:W-:Y:S01]  /*12f0*/  BPT.TRAP 0x1 ;  /* 0x000000040000795c */ /* 0x000fe20000300000 */
.L_x_18:
[----:B------:R-:W-:Y:S01]  /*1300*/  ULEA UR26, UR53, UR36, 0x3 ;  /* 0x00000024351a7291 */ /* 0x000fe2000f8e183f */
[----:B-1----:R-:W-:Y:S01]  /*1310*/  SHF.L.U32 R0, R19, 0x1f, RZ ;  /* 0x0000001f13007819 */ /* 0x002fe200000006ff */
[----:B------:R-:W-:Y:S01]  /*1320*/  UIADD3 UR27, UR36, 0x13a90, URZ ;  /* 0x00013a90241b7890 */ /* 0x000fe2000fffe03f */
[----:B------:R-:W-:Y:S01]  /*1330*/  SHF.L.U32 R3, R22, 0x1f, RZ ;  /* 0x0000001f16037819 */ /* 0x000fe200000006ff */
[----:B------:R-:W-:Y:S02]  /*1340*/  ULEA UR4, UR52, 0xfffffff8, 0x3 ;  /* 0xfffffff834047891 */ /* 0x000fe4000f8e183f */
[----:B------:R-:W-:Y:S02]  /*1350*/  ULEA UR24, UR52, UR27, 0x3 ;  /* 0x0000001b34187291 */ /* 0x000fe4000f8e183f */
[----:B------:R-:W-:Y:S01]  /*1360*/  ULOP3.LUT UR25, UR4, 0x8, URZ, 0xc, !UPT ;  /* 0x0000000804197892 */ /* 0x000fe2000f8e0c3f */
[----:B------:R-:W1:Y:S02]  /*1370*/  SYNCS.PHASECHK.TRANS64.TRYWAIT P1, [UR26+0x13a00], R0 ;  /* 0x013a0000ff0075a7 */ /* 0x000e64000802015a */
[----:B-1----:R-:W-:Y:S09]  /*1380*/  @!P1 BRA `(.L_x_19) ;  /* 0x0000009c00909947 */ /* 0x002ff20003800000 */
.L_x_128:
[----:B------:R-:W2:Y:S02]  /*1390*/  SYNCS.PHASECHK.TRANS64.TRYWAIT P1, [UR24+-0x8], R3 ;  /* 0xfffff803ff0075a7 */ /* 0x000ea40008020158 */
[----:B--2---:R-:W-:Y:S05]  /*13a0*/  @!P1 BRA `(.L_x_20) ;  /* 0x0000009c00a09947 */ /* 0x004fea0003800000 */
.L_x_129:
[----:B------:R-:W-:Y:S01]  /*13b0*/  UIMAD UR22, UR53, 0x280, UR37 ;  /* 0x00000280351678a4 */ /* 0x000fe2000f8e0225 */
[----:B------:R-:W-:Y:S01]  /*13c0*/  WARPGROUP.ARRIVE ;  /* 0x00000000000079c5 */ /* 0x000fe20000000000 */
[----:B------:R-:W-:Y:S01]  /*13d0*/  UIMAD UR20, UR47, 0x280, UR38 ;  /* 0x000002802f1478a4 */ /* 0x000fe2000f8e0226 */
[----:B-1----:R-:W1:Y:S01]  /*13e0*/  LDC R3, c[0x0][0x28c] ;  /* 0x0000a300ff037b82 */ /* 0x002e620000000800 */
[----:B------:R-:W-:Y:S01]  /*13f0*/  UMOV UR23, 0xc0000010 ;  /* 0xc000001000177882 */ /* 0x000fe20000000000 */
[----:B------:R-:W-:Y:S01]  /*1400*/  UMOV UR21, 0xc0000010 ;  /* 0xc000001000157882 */ /* 0x000fe20000000000 */
[----:B------:R-:W-:Y:S01]  /*1410*/  UIADD3 UR6, UR22, 0x80, URZ ;  /* 0x0000008016067890 */ /* 0x000fe2000fffe03f */
[C---:B------:R-:W-:Y:S01]  /*1420*/  VIADD R4, R16.reuse, 0x8 ;  /* 0x0000000810047836 */ /* 0x040fe20000000000 */
[----:B------:R-:W-:Y:S01]  /*1430*/  UIADD3 UR4, UR20, 0x80, URZ ;  /* 0x0000008014047890 */ /* 0x000fe2000fffe03f */
[C---:B------:R-:W-:Y:S01]  /*1440*/  VIADD R0, R16.reuse, 0x1 ;  /* 0x0000000110007836 */ /* 0x040fe20000000000 */
[----:B------:R-:W-:Y:S01]  /*1450*/  UMOV UR7, 0xc0000010 ;  /* 0xc000001000077882 */ /* 0x000fe20000000000 */
[----:B------:R-:W-:Y:S01]  /*1460*/  HGMMA.64x64x16.F32 R24, gdesc[UR20], RZ, !UPT, gsb0 ;  /* 0x00e00000141879f0 */ /* 0x000fe2000c0008ff */
[----:B------:R-:W-:Y:S01]  /*1470*/  UMOV UR5, 0xc0000010 ;  /* 0xc000001000057882 */ /* 0x000fe20000000000 */
[----:B------:R-:W-:Y:S01]  /*1480*/  UIADD3 UR10, UR22, 0x100, URZ ;  /* 0x00000100160a7890 */ /* 0x000fe2000fffe03f */
[----:B------:R-:W-:Y:S01]  /*1490*/  VIADD R6, R16, 0x10 ;  /* 0x0000001010067836 */ /* 0x000fe20000000000 */
[----:B------:R-:W-:Y:S01]  /*14a0*/  UIADD3 UR8, UR20, 0x100, URZ ;  /* 0x0000010014087890 */ /* 0x000fe2000fffe03f */
[----:B------:R-:W-:Y:S01]  /*14b0*/  P2R R9, PR, RZ, 0x1 ;  /* 0x00000001ff097803 */ /* 0x000fe20000000000 */
[----:B------:R-:W-:Y:S01]  /*14c0*/  UMOV UR11, 0xc0000010 ;  /* 0xc0000010000b7882 */ /* 0x000fe20000000000 */
[----:B------:R-:W-:Y:S01]  /*14d0*/  UMOV UR9, 0xc0000010 ;  /* 0xc000001000097882 */ /* 0x000fe20000000000 */
[----:B------:R-:W-:-:S02]  /*14e0*/  UIADD3 UR14, UR22, 0x180, URZ ;  /* 0x00000180160e7890 */ /* 0x000fc4000fffe03f */
[----:B------:R-:W-:Y:S01]  /*14f0*/  UIADD3 UR12, UR20, 0x180, URZ ;  /* 0x00000180140c7890 */ /* 0x000fe2000fffe03f */
[----:B------:R-:W-:Y:S01]  /*1500*/  UMOV UR15, 0xc0000010 ;  /* 0xc0000010000f7882 */ /* 0x000fe20000000000 */
[----:B------:R-:W-:Y:S01]  /*1510*/  UMOV UR13, 0xc0000010 ;  /* 0xc0000010000d7882 */ /* 0x000fe20000000000 */
[----:B------:R-:W-:Y:S02]  /*1520*/  UIADD3 UR18, UR22, 0x200, URZ ;  /* 0x0000020016127890 */ /* 0x000fe4000fffe03f */
[----:B------:R-:W-:Y:S01]  /*1530*/  UIADD3 UR16, UR20, 0x200, URZ ;  /* 0x0000020014107890 */ /* 0x000fe2000fffe03f */
[-C--:B-1----:R-:W-:Y:S01]  /*1540*/  ISETP.GE.AND P1, PT, R4, R3.reuse, PT ;  /* 0x000000030400720c */ /* 0x082fe20003f26270 */
[----:B------:R-:W-:Y:S01]  /*1550*/  UMOV UR19, 0xc0000010 ;  /* 0xc000001000137882 */ /* 0x000fe20000000000 */
[----:B------:R-:W-:Y:S01]  /*1560*/  UMOV UR17, 0xc0000010 ;  /* 0xc000001000117882 */ /* 0x000fe20000000000 */
[-C--:B------:R-:W-:Y:S01]  /*1570*/  ISETP.GE.AND P4, PT, R0, R3.reuse, PT ;  /* 0x000000030000720c */ /* 0x080fe20003f86270 */
[C---:B------:R-:W-:Y:S01]  /*1580*/  VIADD R4, R16.reuse, 0x11 ;  /* 0x0000001110047836 */ /* 0x040fe20000000000 */
[----:B------:R-:W-:-:S02]  /*1590*/  ISETP.GE.AND P2, PT, R16, R3, PT ;  /* 0x000000031000720c */ /* 0x000fc40003f46270 */
[----:B------:R-:W-:Y:S02]  /*15a0*/  IADD3 R0, R16, 0x9, RZ ;  /* 0x0000000910007810 */ /* 0x000fe40007ffe0ff */
[-C--:B------:R-:W-:Y:S01]  /*15b0*/  ISETP.GE.AND P5, PT, R4, R3.reuse, PT ;  /* 0x000000030400720c */ /* 0x080fe20003fa6270 */
[----:B------:R-:W-:Y:S01]  /*15c0*/  VIADD R4, R16, 0x19 ;  /* 0x0000001910047836 */ /* 0x000fe20000000000 */
[-C--:B------:R-:W-:Y:S02]  /*15d0*/  ISETP.GE.AND P3, PT, R0, R3.reuse, PT ;  /* 0x000000030000720c */ /* 0x080fe40003f66270 */
[----:B------:R-:W-:Y:S02]  /*15e0*/  IADD3 R0, R16, 0x18, RZ ;  /* 0x0000001810007810 */ /* 0x000fe40007ffe0ff */
[----:B------:R-:W-:Y:S01]  /*15f0*/  ISETP.GE.AND P6, PT, R6, R3, PT ;  /* 0x000000030600720c */ /* 0x000fe20003fc6270 */
[----:B------:R-:W-:Y:S02]  /*1600*/  WARPGROUP.DEPBAR.LE gsb0, 0x0 ;  /* 0x00008000000079c5 */ /* 0x000fe40000010000 */
[----:B------:R-:W-:-:S06]  /*1610*/  WARPGROUP.ARRIVE ;  /* 0x00000000000079c5 */ /* 0x000fcc0000000000 */
[----:B------:R-:W-:Y:S01]  /*1620*/  HGMMA.64x64x16.F32 R24, gdesc[UR4], R24, gsb0 ;  /* 0x00e00000041879f0 */ /* 0x000fe20008000818 */
[----:B------:R-:W-:Y:S02]  /*1630*/  ULDC UR6, c[0x0][0x604] ;  /* 0x0001810000067ab9 */ /* 0x000fe40000000800 */
[----:B------:R-:W-:Y:S02]  /*1640*/  WARPGROUP.DEPBAR.LE gsb0, 0x0 ;  /* 0x00008000000079c5 */ /* 0x000fe40000010000 */
[----:B------:R-:W-:-:S06]  /*1650*/  WARPGROUP.ARRIVE ;  /* 0x00000000000079c5 */ /* 0x000fcc0000000000 */
[----:B------:R-:W-:Y:S03]  /*1660*/  HGMMA.64x64x16.F32 R24, gdesc[UR8], R24, gsb0 ;  /* 0x00e00000081879f0 */ /* 0x000fe60008000818 */
[----:B------:R-:W-:Y:S02]  /*1670*/  WARPGROUP.DEPBAR.LE gsb0, 0x0 ;  /* 0x00008000000079c5 */ /* 0x000fe40000010000 */
[----:B------:R-:W-:-:S06]  /*1680*/  WARPGROUP.ARRIVE ;  /* 0x00000000000079c5 */ /* 0x000fcc0000000000 */
[----:B------:R-:W-:Y:S03]  /*1690*/  HGMMA.64x64x16.F32 R24, gdesc[UR12], R24, gsb0 ;  /* 0x00e000000c1879f0 */ /* 0x000fe60008000818 */
[----:B------:R-:W-:Y:S02]  /*16a0*/  WARPGROUP.DEPBAR.LE gsb0, 0x0 ;  /* 0x00008000000079c5 */ /* 0x000fe40000010000 */
[----:B------:R-:W-:-:S06]  /*16b0*/  WARPGROUP.ARRIVE ;  /* 0x00000000000079c5 */ /* 0x000fcc0000000000 */
[----:B------:R-:W-:Y:S03]  /*16c0*/  HGMMA.64x64x16.F32 R24, gdesc[UR16], R24, gsb0 ;  /* 0x00e00000101879f0 */ /* 0x000fe60008000818 */
[----:B------:R-:W-:Y:S02]  /*16d0*/  WARPGROUP.DEPBAR.LE gsb0, 0x0 ;  /* 0x00008000000079c5 */ /* 0x000fe40000010000 */
[----:B------:R-:W-:Y:S02]  /*16e0*/  FSEL R24, R24, -INF , !P2 ;  /* 0xff80000018187808 */ /* 0x000fe40005000000 */
[----:B------:R-:W-:Y:S02]  /*16f0*/  FSEL R25, R25, -INF , !P4 ;  /* 0xff80000019197808 */ /* 0x000fe40006000000 */
[----:B------:R-:W-:Y:S02]  /*1700*/  FSEL R28, R28, -INF , !P1 ;  /* 0xff8000001c1c7808 */ /* 0x000fe40004800000 */
[----:B------:R-:W-:-:S02]  /*1710*/  FMNMX R5, R24, R25, !PT ;  /* 0x0000001918057209 */ /* 0x000fc40007800000 */
[----:B------:R-:W-:Y:S02]  /*1720*/  FSEL R26, R26, -INF , !P2 ;  /* 0xff8000001a1a7808 */ /* 0x000fe40005000000 */
[----:B------:R-:W-:Y:S02]  /*1730*/  FSEL R27, R27, -INF , !P4 ;  /* 0xff8000001b1b7808 */ /* 0x000fe40006000000 */
[-C--:B------:R-:W-:Y:S01]  /*1740*/  ISETP.GE.AND P2, PT, R0, R3.reuse, PT ;  /* 0x000000030000720c */ /* 0x080fe20003f46270 */
[----:B------:R-:W-:Y:S01]  /*1750*/  VIADD R0, R16, 0x20 ;  /* 0x0000002010007836 */ /* 0x000fe20000000000 */
[----:B------:R-:W-:Y:S02]  /*1760*/  ISETP.GE.AND P4, PT, R4, R3, PT ;  /* 0x000000030400720c */ /* 0x000fe40003f86270 */
[----:B------:R-:W-:Y:S02]  /*1770*/  FSEL R29, R29, -INF , !P3 ;  /* 0xff8000001d1d7808 */ /* 0x000fe40005800000 */
[----:B------:R-:W-:-:S02]  /*1780*/  FMNMX R4, R28, R5, !PT ;  /* 0x000000051c047209 */ /* 0x000fc40007800000 */
[----:B------:R-:W-:Y:S02]  /*1790*/  FSEL R30, R30, -INF , !P1 ;  /* 0xff8000001e1e7808 */ /* 0x000fe40004800000 */
[----:B------:R-:W-:Y:S02]  /*17a0*/  FSEL R32, R32, -INF , !P6 ;  /* 0xff80000020207808 */ /* 0x000fe40007000000 */
[----:B------:R-:W-:Y:S02]  /*17b0*/  FMNMX R5, R29, R4, !PT ;  /* 0x000000041d057209 */ /* 0x000fe40007800000 */
[----:B------:R-:W-:Y:S02]  /*17c0*/  ISETP.GE.AND P1, PT, R0, R3, PT ;  /* 0x000000030000720c */ /* 0x000fe40003f26270 */
[----:B------:R-:W-:Y:S02]  /*17d0*/  IADD3 R0, R16, 0x21, RZ ;  /* 0x0000002110007810 */ /* 0x000fe40007ffe0ff */
[----:B------:R-:W-:-:S02]  /*17e0*/  FSEL R33, R33, -INF , !P5 ;  /* 0xff80000021217808 */ /* 0x000fc40006800000 */
[----:B------:R-:W-:Y:S02]  /*17f0*/  FMNMX R4, R32, R5, !PT ;  /* 0x0000000520047209 */ /* 0x000fe40007800000 */
[----:B------:R-:W-:Y:S02]  /*1800*/  FSEL R31, R31, -INF , !P3 ;  /* 0xff8000001f1f7808 */ /* 0x000fe40005800000 */
[----:B------:R-:W-:Y:S01]  /*1810*/  ISETP.GE.AND P3, PT, R0, R3, PT ;  /* 0x000000030000720c */ /* 0x000fe20003f66270 */
[----:B------:R-:W-:Y:S01]  /*1820*/  VIADD R0, R16, 0x28 ;  /* 0x0000002810007836 */ /* 0x000fe20000000000 */
[----:B------:R-:W-:Y:S02]  /*1830*/  FSEL R36, R36, -INF , !P2 ;  /* 0xff80000024247808 */ /* 0x000fe40005000000 */
[----:B------:R-:W-:Y:S02]  /*1840*/  FMNMX R5, R33, R4, !PT ;  /* 0x0000000421057209 */ /* 0x000fe40007800000 */
[----:B------:R-:W-:-:S02]  /*1850*/  FSEL R34, R34, -INF , !P6 ;  /* 0xff80000022227808 */ /* 0x000fc40007000000 */
[----:B------:R-:W-:Y:S01]  /*1860*/  ISETP.GE.AND P6, PT, R0, R3, PT ;  /* 0x000000030000720c */ /* 0x000fe20003fc6270 */
[----:B------:R-:W-:Y:S01]  /*1870*/  VIADD R0, R16, 0x29 ;  /* 0x0000002910007836 */ /* 0x000fe20000000000 */
[----:B------:R-:W-:Y:S02]  /*1880*/  FSEL R37, R37, -INF , !P4 ;  /* 0xff80000025257808 */ /* 0x000fe40006000000 */
[----:B------:R-:W-:Y:S02]  /*1890*/  FMNMX R4, R36, R5, !PT ;  /* 0x0000000524047209 */ /* 0x000fe40007800000 */
[----:B------:R-:W-:Y:S02]  /*18a0*/  FSEL R40, R40, -INF , !P1 ;  /* 0xff80000028287808 */ /* 0x000fe40004800000 */
[----:B------:R-:W-:Y:S02]  /*18b0*/  FMNMX R5, R37, R4, !PT ;  /* 0x0000000425057209 */ /* 0x000fe40007800000 */
[----:B------:R-:W-:-:S02]  /*18c0*/  FSEL R35, R35, -INF , !P5 ;  /* 0xff80000023237808 */ /* 0x000fc40006800000 */
[----:B------:R-:W-:Y:S02]  /*18d0*/  ISETP.GE.AND P5, PT, R0, R3, PT ;  /* 0x000000030000720c */ /* 0x000fe40003fa6270 */
[----:B------:R-:W-:Y:S02]  /*18e0*/  IADD3 R0, R16, 0x30, RZ ;  /* 0x0000003010007810 */ /* 0x000fe40007ffe0ff */
[----:B------:R-:W-:Y:S02]  /*18f0*/  FSEL R41, R41, -INF , !P3 ;  /* 0xff80000029297808 */ /* 0x000fe40005800000 */
[----:B------:R-:W-:Y:S02]  /*1900*/  FMNMX R4, R40, R5, !PT ;  /* 0x0000000528047209 */ /* 0x000fe40007800000 */
[----:B------:R-:W-:Y:S02]  /*1910*/  FSEL R38, R38, -INF , !P2 ;  /* 0xff80000026267808 */ /* 0x000fe40005000000 */
[----:B------:R-:W-:Y:S01]  /*1920*/  ISETP.GE.AND P2, PT, R0, R3, PT ;  /* 0x000000030000720c */ /* 0x000fe20003f46270 */
[----:B------:R-:W-:Y:S01]  /*1930*/  VIADD R0, R16, 0x31 ;  /* 0x0000003110007836 */ /* 0x000fe20000000000 */
[----:B------:R-:W-:-:S02]  /*1940*/  FSEL R44, R44, -INF , !P6 ;  /* 0xff8000002c2c7808 */ /* 0x000fc40007000000 */
[----:B------:R-:W-:Y:S02]  /*1950*/  FMNMX R5, R41, R4, !PT ;  /* 0x0000000429057209 */ /* 0x000fe40007800000 */
[----:B------:R-:W-:Y:S02]  /*1960*/  FSEL R39, R39, -INF , !P4 ;  /* 0xff80000027277808 */ /* 0x000fe40006000000 */
[----:B------:R-:W-:Y:S02]  /*1970*/  FSEL R45, R45, -INF , !P5 ;  /* 0xff8000002d2d7808 */ /* 0x000fe40006800000 */
[----:B------:R-:W-:Y:S02]  /*1980*/  FMNMX R4, R44, R5, !PT ;  /* 0x000000052c047209 */ /* 0x000fe40007800000 */
[----:B------:R-:W-:Y:S01]  /*1990*/  ISETP.GE.AND P4, PT, R0, R3, PT ;  /* 0x000000030000720c */ /* 0x000fe20003f86270 */
[----:B------:R-:W-:Y:S01]  /*19a0*/  VIADD R0, R16, 0x38 ;  /* 0x0000003810007836 */ /* 0x000fe20000000000 */
[----:B------:R-:W-:-:S02]  /*19b0*/  FSEL R48, R48, -INF , !P2 ;  /* 0xff80000030307808 */ /* 0x000fc40005000000 */
[----:B------:R-:W-:Y:S02]  /*19c0*/  FMNMX R5, R45, R4, !PT ;  /* 0x000000042d057209 */ /* 0x000fe40007800000 */
[----:B------:R-:W-:Y:S02]  /*19d0*/  FSEL R42, R42, -INF , !P1 ;  /* 0xff8000002a2a7808 */ /* 0x000fe40004800000 */
[----:B------:R-:W-:Y:S02]  /*19e0*/  ISETP.GE.AND P1, PT, R0, R3, PT ;  /* 0x000000030000720c */ /* 0x000fe40003f26270 */
[----:B------:R-:W-:Y:S02]  /*19f0*/  IADD3 R0, R16, 0x39, RZ ;  /* 0x0000003910007810 */ /* 0x000fe40007ffe0ff */
[----:B------:R-:W-:Y:S02]  /*1a00*/  FSEL R49, R49, -INF , !P4 ;  /* 0xff80000031317808 */ /* 0x000fe40006000000 */
[----:B------:R-:W-:-:S02]  /*1a10*/  FMNMX R4, R48, R5, !PT ;  /* 0x0000000530047209 */ /* 0x000fc40007800000 */
[----:B------:R-:W-:Y:S02]  /*1a20*/  FSEL R43, R43, -INF , !P3 ;  /* 0xff8000002b2b7808 */ /* 0x000fe40005800000 */
[----:B------:R-:W-:Y:S02]  /*1a30*/  ISETP.GE.AND P3, PT, R0, R3, PT ;  /* 0x000000030000720c */ /* 0x000fe40003f66270 */
[----:B------:R-:W-:Y:S02]  /*1a40*/  FSEL R52, R52, -INF , !P1 ;  /* 0xff80000034347808 */ /* 0x000fe40004800000 */
[----:B------:R-:W-:Y:S02]  /*1a50*/  FMNMX R5, R49, R4, !PT ;  /* 0x0000000431057209 */ /* 0x000fe40007800000 */
[----:B------:R-:W-:Y:S02]  /*1a60*/  FSEL R53, R53, -INF , !P3 ;  /* 0xff80000035357808 */ /* 0x000fe40005800000 */
[----:B------:R-:W-:-:S02]  /*1a70*/  FMNMX R0, R52, R5, !PT ;  /* 0x0000000534007209 */ /* 0x000fc40007800000 */
[----:B------:R-:W-:Y:S02]  /*1a80*/  FSEL R46, R46, -INF , !P6 ;  /* 0xff8000002e2e7808 */ /* 0x000fe40007000000 */
[----:B------:R-:W-:Y:S02]  /*1a90*/  FMNMX R6, R53, R0, !PT ;  /* 0x0000000035067209 */ /* 0x000fe40007800000 */
[----:B------:R-:W-:Y:S02]  /*1aa0*/  FSEL R47, R47, -INF , !P5 ;  /* 0xff8000002f2f7808 */ /* 0x000fe40006800000 */
[----:B------:R-:W-:Y:S01]  /*1ab0*/  FSEL R50, R50, -INF , !P2 ;  /* 0xff80000032327808 */ /* 0x000fe20005000000 */
[----:B------:R-:W1:Y:S01]  /*1ac0*/  SHFL.BFLY PT, R5, R6, 0x1, 0x1f ;  /* 0x0c201f0006057f89 */ /* 0x000e6200000e0000 */
[----:B------:R-:W-:Y:S02]  /*1ad0*/  FSEL R51, R51, -INF , !P4 ;  /* 0xff80000033337808 */ /* 0x000fe40006000000 */
[----:B------:R-:W-:-:S02]  /*1ae0*/  FSEL R54, R54, -INF , !P1 ;  /* 0xff80000036367808 */ /* 0x000fc40004800000 */
[----:B------:R-:W-:Y:S02]  /*1af0*/  FSEL R55, R55, -INF , !P3 ;  /* 0xff80000037377808 */ /* 0x000fe40005800000 */
[----:B-1----:R-:W-:Y:S02]  /*1b00*/  FMNMX R7, R6, R5, !PT ;  /* 0x0000000506077209 */ /* 0x002fe40007800000 */
[----:B------:R-:W-:-:S03]  /*1b10*/  FMNMX R5, R26, R27, !PT ;  /* 0x0000001b1a057209 */ /* 0x000fc60007800000 */
[----:B------:R-:W1:Y:S01]  /*1b20*/  SHFL.BFLY PT, R4, R7, 0x2, 0x1f ;  /* 0x0c401f0007047f89 */ /* 0x000e6200000e0000 */
[----:B------:R-:W-:-:S04]  /*1b30*/  FMNMX R0, R30, R5, !PT ;  /* 0x000000051e007209 */ /* 0x000fc80007800000 */
[----:B------:R-:W-:-:S04]  /*1b40*/  FMNMX R5, R31, R0, !PT ;  /* 0x000000001f057209 */ /* 0x000fc80007800000 */
[----:B------:R-:W-:-:S04]  /*1b50*/  FMNMX R0, R34, R5, !PT ;  /* 0x0000000522007209 */ /* 0x000fc80007800000 */
[----:B------:R-:W-:-:S04]  /*1b60*/  FMNMX R5, R35, R0, !PT ;  /* 0x0000000023057209 */ /* 0x000fc80007800000 */
[----:B------:R-:W-:-:S04]  /*1b70*/  FMNMX R0, R38, R5, !PT ;  /* 0x0000000526007209 */ /* 0x000fc80007800000 */
[----:B------:R-:W-:Y:S02]  /*1b80*/  FMNMX R5, R39, R0, !PT ;  /* 0x0000000027057209 */ /* 0x000fe40007800000 */
[----:B-1----:R-:W-:Y:S02]  /*1b90*/  FMNMX R4, R7, R4, !PT ;  /* 0x0000000407047209 */ /* 0x002fe40007800000 */
[----:B------:R-:W-:Y:S02]  /*1ba0*/  FMNMX R0, R42, R5, !PT ;  /* 0x000000052a007209 */ /* 0x000fe40007800000 */
[C---:B------:R-:W-:Y:S02]  /*1bb0*/  FSETP.NEU.AND P0, PT, R4.reuse, -INF , PT ;  /* 0xff8000000400780b */ /* 0x040fe40003f0d000 */
[----:B------:R-:W-:Y:S02]  /*1bc0*/  FMNMX R5, R43, R0, !PT ;  /* 0x000000002b057209 */ /* 0x000fe40007800000 */
[----:B------:R-:W-:-:S02]  /*1bd0*/  FSEL R8, R4, RZ, P0 ;  /* 0x000000ff04087208 */ /* 0x000fc40000000000 */
[----:B------:R-:W-:Y:S02]  /*1be0*/  FMNMX R0, R46, R5, !PT ;  /* 0x000000052e007209 */ /* 0x000fe40007800000 */
[----:B------:R-:W-:Y:S01]  /*1bf0*/  ISETP.NE.AND P0, PT, R9, RZ, PT ;  /* 0x000000ff0900720c */ /* 0x000fe20003f05270 */
[----:B------:R-:W-:Y:S01]  /*1c00*/  FMUL R8, R8, UR6 ;  /* 0x0000000608087c20 */ /* 0x000fe20008400000 */
[----:B------:R-:W-:-:S03]  /*1c10*/  FMNMX R5, R47, R0, !PT ;  /* 0x000000002f057209 */ /* 0x000fc60007800000 */
[--C-:B------:R-:W-:Y:S01]  /*1c20*/  FFMA R24, R24, UR6, -R8.reuse ;  /* 0x0000000618187c23 */ /* 0x100fe20008000808 */
[--C-:B------:R-:W-:Y:S01]  /*1c30*/  FFMA R25, R25, UR6, -R8.reuse ;  /* 0x0000000619197c23 */ /* 0x100fe20008000808 */
[----:B------:R-:W-:Y:S01]  /*1c40*/  FMNMX R0, R50, R5, !PT ;  /* 0x0000000532007209 */ /* 0x000fe20007800000 */
[--C-:B------:R-:W-:Y:S01]  /*1c50*/  FFMA R36, R36, UR6, -R8.reuse ;  /* 0x0000000624247c23 */ /* 0x100fe20008000808 */
[--C-:B------:R-:W-:Y:S01]  /*1c60*/  FFMA R37, R37, UR6, -R8.reuse ;  /* 0x0000000625257c23 */ /* 0x100fe20008000808 */
[----:B------:R-:W-:Y:S01]  /*1c70*/  FSETP.GEU.AND P5, PT, R24, -126, PT ;  /* 0xc2fc00001800780b */ /* 0x000fe20003fae000 */
[--C-:B------:R-:W-:Y:S01]  /*1c80*/  FFMA R28, R28, UR6, -R8.reuse ;  /* 0x000000061c1c7c23 */ /* 0x100fe20008000808 */
[----:B------:R-:W-:Y:S01]  /*1c90*/  FSETP.GEU.AND P2, PT, R25, -126, PT ;  /* 0xc2fc00001900780b */ /* 0x000fe20003f4e000 */
[--C-:B------:R-:W-:Y:S01]  /*1ca0*/  FFMA R29, R29, UR6, -R8.reuse ;  /* 0x000000061d1d7c23 */ /* 0x100fe20008000808 */
[----:B------:R-:W-:Y:S01]  /*1cb0*/  FMNMX R5, R51, R0, !PT ;  /* 0x0000000033057209 */ /* 0x000fe20007800000 */
[--C-:B------:R-:W-:Y:S01]  /*1cc0*/  FFMA R32, R32, UR6, -R8.reuse ;  /* 0x0000000620207c23 */ /* 0x100fe20008000808 */
[--C-:B------:R-:W-:Y:S01]  /*1cd0*/  FFMA R33, R33, UR6, -R8.reuse ;  /* 0x0000000621217c23 */ /* 0x100fe20008000808 */
[----:B------:R-:W-:Y:S01]  /*1ce0*/  FSETP.GEU.AND P6, PT, R28, -126, PT ;  /* 0xc2fc00001c00780b */ /* 0x000fe20003fce000 */
[--C-:B------:R-:W-:Y:S01]  /*1cf0*/  FFMA R48, R48, UR6, -R8.reuse ;  /* 0x0000000630307c23 */ /* 0x100fe20008000808 */
[----:B------:R-:W-:Y:S01]  /*1d00*/  FMNMX R0, R54, R5, !PT ;  /* 0x0000000536007209 */ /* 0x000fe20007800000 */
[--C-:B------:R-:W-:Y:S01]  /*1d10*/  FFMA R40, R40, UR6, -R8.reuse ;  /* 0x0000000628287c23 */ /* 0x100fe20008000808 */
[----:B------:R-:W-:Y:S01]  /*1d20*/  FSETP.GEU.AND P4, PT, R29, -126, PT ;  /* 0xc2fc00001d00780b */ /* 0x000fe20003f8e000 */
[--C-:B------:R-:W-:Y:S01]  /*1d30*/  FFMA R41, R41, UR6, -R8.reuse ;  /* 0x0000000629297c23 */ /* 0x100fe20008000808 */
[----:B------:R-:W-:Y:S01]  /*1d40*/  FMNMX R0, R55, R0, !PT ;  /* 0x0000000037007209 */ /* 0x000fe20007800000 */
[----:B------:R-:W-:Y:S01]  /*1d50*/  @!P5 FMUL R24, R24, 0.5 ;  /* 0x3f0000001818d820 */ /* 0x000fe20000400000 */
[----:B------:R-:W-:Y:S01]  /*1d60*/  @!P2 FMUL R25, R25, 0.5 ;  /* 0x3f0000001919a820 */ /* 0x000fe20000400000 */
[----:B------:R-:W-:Y:S01]  /*1d70*/  FSETP.GEU.AND P3, PT, R32, -126, PT ;  /* 0xc2fc00002000780b */ /* 0x000fe20003f6e000 */
[--C-:B------:R-:W-:Y:S01]  /*1d80*/  FFMA R44, R44, UR6, -R8.reuse ;  /* 0x000000062c2c7c23 */ /* 0x100fe20008000808 */
[----:B------:R-:W1:Y:S01]  /*1d90*/  SHFL.BFLY PT, R5, R0, 0x1, 0x1f ;  /* 0x0c201f0000057f89 */ /* 0x000e6200000e0000 */
[----:B------:R-:W-:Y:S01]  /*1da0*/  FSETP.GEU.AND P1, PT, R33, -126, PT ;  /* 0xc2fc00002100780b */ /* 0x000fe20003f2e000 */
[----:B------:R-:W2:Y:S01]  /*1db0*/  MUFU.EX2 R24, R24 ;  /* 0x0000001800187308 */ /* 0x000ea20000000800 */
[----:B------:R-:W-:Y:S01]  /*1dc0*/  @!P6 FMUL R28, R28, 0.5 ;  /* 0x3f0000001c1ce820 */ /* 0x000fe20000400000 */
[--C-:B------:R-:W-:Y:S01]  /*1dd0*/  FFMA R45, R45, UR6, -R8.reuse ;  /* 0x000000062d2d7c23 */ /* 0x100fe20008000808 */
[--C-:B------:R-:W-:Y:S01]  /*1de0*/  FFMA R49, R49, UR6, -R8.reuse ;  /* 0x0000000631317c23 */ /* 0x100fe20008000808 */
[----:B------:R-:W-:Y:S01]  /*1df0*/  @!P4 FMUL R29, R29, 0.5 ;  /* 0x3f0000001d1dc820 */ /* 0x000fe20000400000 */
[--C-:B------:R-:W-:Y:S01]  /*1e00*/  FFMA R52, R52, UR6, -R8.reuse ;  /* 0x0000000634347c23 */ /* 0x100fe20008000808 */
[----:B------:R-:W-:-:S02]  /*1e10*/  FFMA R53, R53, UR6, -R8 ;  /* 0x0000000635357c23 */ /* 0x000fc40008000808 */
[----:B------:R-:W3:Y:S01]  /*1e20*/  MUFU.EX2 R25, R25 ;  /* 0x0000001900197308 */ /* 0x000ee20000000800 */
[----:B------:R-:W-:-:S03]  /*1e30*/  @!P3 FMUL R32, R32, 0.5 ;  /* 0x3f0000002020b820 */ /* 0x000fc60000400000 */
[----:B------:R-:W-:-:S04]  /*1e40*/  @!P1 FMUL R33, R33, 0.5 ;  /* 0x3f00000021219820 */ /* 0x000fc80000400000 */
[----:B------:R-:W4:Y:S01]  /*1e50*/  MUFU.EX2 R28, R28 ;  /* 0x0000001c001c7308 */ /* 0x000f220000000800 */
[----:B--2---:R-:W-:Y:S01]  /*1e60*/  @!P5 FMUL R24, R24, R24 ;  /* 0x000000181818d220 */ /* 0x004fe20000400000 */
[----:B------:R-:W-:Y:S02]  /*1e70*/  FSETP.GEU.AND P5, PT, R36, -126, PT ;  /* 0xc2fc00002400780b */ /* 0x000fe40003fae000 */
[----:B-1----:R-:W-:-:S04]  /*1e80*/  FMNMX R5, R0, R5, !PT ;  /* 0x0000000500057209 */ /* 0x002fc80007800000 */
[----:B------:R-:W1:Y:S01]  /*1e90*/  MUFU.EX2 R29, R29 ;  /* 0x0000001d001d7308 */ /* 0x000e620000000800 */
[----:B---3--:R-:W-:Y:S01]  /*1ea0*/  @!P2 FMUL R25, R25, R25 ;  /* 0x000000191919a220 */ /* 0x008fe20000400000 */
[----:B------:R-:W-:Y:S01]  /*1eb0*/  FSETP.GEU.AND P2, PT, R37, -126, PT ;  /* 0xc2fc00002500780b */ /* 0x000fe20003f4e000 */
[----:B------:R-:W2:Y:S04]  /*1ec0*/  SHFL.BFLY PT, R0, R5, 0x2, 0x1f ;  /* 0x0c401f0005007f89 */ /* 0x000ea800000e0000 */
[----:B------:R-:W-:Y:S01]  /*1ed0*/  @!P5 FMUL R36, R36, 0.5 ;  /* 0x3f0000002424d820 */ /* 0x000fe20000400000 */
[----:B------:R-:W3:Y:S01]  /*1ee0*/  MUFU.EX2 R32, R32 ;  /* 0x0000002000207308 */ /* 0x000ee20000000800 */
[----:B----4-:R-:W-:Y:S01]  /*1ef0*/  @!P6 FMUL R28, R28, R28 ;  /* 0x0000001c1c1ce220 */ /* 0x010fe20000400000 */
[----:B------:R-:W-:-:S05]  /*1f00*/  FSETP.GEU.AND P6, PT, R40, -126, PT ;  /* 0xc2fc00002800780b */ /* 0x000fca0003fce000 */
[----:B------:R-:W-:Y:S01]  /*1f10*/  @!P2 FMUL R37, R37, 0.5 ;  /* 0x3f0000002525a820 */ /* 0x000fe20000400000 */
[----:B------:R-:W4:Y:S01]  /*1f20*/  MUFU.EX2 R36, R36 ;  /* 0x0000002400247308 */ /* 0x000f220000000800 */
[----:B-1----:R-:W-:Y:S01]  /*1f30*/  @!P4 FMUL R29, R29, R29 ;  /* 0x0000001d1d1dc220 */ /* 0x002fe20000400000 */
[----:B------:R-:W-:-:S05]  /*1f40*/  FSETP.GEU.AND P4, PT, R41, -126, PT ;  /* 0xc2fc00002900780b */ /* 0x000fca0003f8e000 */
[----:B------:R-:W-:Y:S01]  /*1f50*/  @!P6 FMUL R40, R40, 0.5 ;  /* 0x3f0000002828e820 */ /* 0x000fe20000400000 */
[----:B------:R-:W1:Y:S01]  /*1f60*/  MUFU.EX2 R37, R37 ;  /* 0x0000002500257308 */ /* 0x000e620000000800 */
[----:B---3--:R-:W-:Y:S01]  /*1f70*/  @!P3 FMUL R32, R32, R32 ;  /* 0x000000202020b220 */ /* 0x008fe20000400000 */
[----:B------:R-:W-:Y:S02]  /*1f80*/  FSETP.GEU.AND P3, PT, R44, -126, PT ;  /* 0xc2fc00002c00780b */ /* 0x000fe40003f6e000 */
[----:B--2---:R-:W-:-:S03]  /*1f90*/  FMNMX R5, R5, R0, !PT ;  /* 0x0000000005057209 */ /* 0x004fc60007800000 */
[----:B------:R-:W-:Y:S01]  /*1fa0*/  @!P4 FMUL R41, R41, 0.5 ;  /* 0x3f0000002929c820 */ /* 0x000fe20000400000 */
[----:B------:R-:W2:Y:S01]  /*1fb0*/  MUFU.EX2 R33, R33 ;  /* 0x0000002100217308 */ /* 0x000ea20000000800 */
[----:B----4-:R-:W-:Y:S01]  /*1fc0*/  @!P5 FMUL R36, R36, R36 ;  /* 0x000000242424d220 */ /* 0x010fe20000400000 */
[----:B------:R-:W-:-:S04]  /*1fd0*/  FSETP.NEU.AND P5, PT, R5, -INF , PT ;  /* 0xff8000000500780b */ /* 0x000fc80003fad000 */
[----:B------:R-:W-:Y:S01]  /*1fe0*/  FSEL R0, R5, RZ, P5 ;  /* 0x000000ff05007208 */ /* 0x000fe20002800000 */
[----:B------:R-:W-:Y:S01]  /*1ff0*/  @!P3 FMUL R44, R44, 0.5 ;  /* 0x3f0000002c2cb820 */ /* 0x000fe20000400000 */
[----:B------:R-:W-:Y:S01]  /*2000*/  FSETP.GEU.AND P5, PT, R49, -126, PT ;  /* 0xc2fc00003100780b */ /* 0x000fe20003fae000 */
[----:B-1----:R-:W-:Y:S01]  /*2010*/  @!P2 FMUL R37, R37, R37 ;  /* 0x000000252525a220 */ /* 0x002fe20000400000 */
[----:B------:R-:W-:Y:S01]  /*2020*/  FSETP.GEU.AND P2, PT, R48, -126, PT ;  /* 0xc2fc00003000780b */ /* 0x000fe20003f4e000 */
[----:B------:R-:W1:Y:S01]  /*2030*/  MUFU.EX2 R7, R40 ;  /* 0x0000002800077308 */ /* 0x000e620000000800 */
[----:B------:R-:W-:-:S04]  /*2040*/  FMUL R0, R0, UR6 ;  /* 0x0000000600007c20 */ /* 0x000fc80008400000 */
[--C-:B------:R-:W-:Y:S01]  /*2050*/  FFMA R30, R30, UR6, -R0.reuse ;  /* 0x000000061e1e7c23 */ /* 0x100fe20008000800 */
[----:B--2---:R-:W-:Y:S01]  /*2060*/  @!P1 FMUL R33, R33, R33 ;  /* 0x0000002121219220 */ /* 0x004fe20000400000 */
[----:B------:R-:W-:Y:S01]  /*2070*/  FSETP.GEU.AND P1, PT, R45, -126, PT ;  /* 0xc2fc00002d00780b */ /* 0x000fe20003f2e000 */
[----:B------:R-:W2:Y:S01]  /*2080*/  MUFU.EX2 R10, R41 ;  /* 0x00000029000a7308 */ /* 0x000ea20000000800 */
[--C-:B------:R-:W-:Y:S01]  /*2090*/  FFMA R26, R26, UR6, -R0.reuse ;  /* 0x000000061a1a7c23 */ /* 0x100fe20008000800 */
[----:B------:R-:W-:Y:S01]  /*20a0*/  @!P5 FMUL R49, R49, 0.5 ;  /* 0x3f0000003131d820 */ /* 0x000fe20000400000 */
[--C-:B------:R-:W-:Y:S01]  /*20b0*/  FFMA R27, R27, UR6, -R0.reuse ;  /* 0x000000061b1b7c23 */ /* 0x100fe20008000800 */
[----:B------:R-:W-:Y:S01]  /*20c0*/  @!P2 FMUL R48, R48, 0.5 ;  /* 0x3f0000003030a820 */ /* 0x000fe20000400000 */
[--C-:B------:R-:W-:Y:S01]  /*20d0*/  FFMA R31, R31, UR6, -R0.reuse ;  /* 0x000000061f1f7c23 */ /* 0x100fe20008000800 */
[--C-:B------:R-:W-:Y:S01]  /*20e0*/  FFMA R6, R34, UR6, -R0.reuse ;  /* 0x0000000622067c23 */ /* 0x100fe20008000800 */
[--C-:B------:R-:W-:Y:S01]  /*20f0*/  FFMA R42, R42, UR6, -R0.reuse ;  /* 0x000000062a2a7c23 */ /* 0x100fe20008000800 */
[----:B------:R-:W3:Y:S01]  /*2100*/  MUFU.EX2 R11, R48 ;  /* 0x00000030000b7308 */ /* 0x000ee20000000800 */
[----:B-1----:R-:W-:Y:S01]  /*2110*/  @!P6 FMUL R7, R7, R7 ;  /* 0x000000070707e220 */ /* 0x002fe20000400000 */
[----:B------:R-:W-:Y:S01]  /*2120*/  FSETP.GEU.AND P6, PT, R52, -126, PT ;  /* 0xc2fc00003400780b */ /* 0x000fe20003fce000 */
[--C-:B------:R-:W-:Y:S01]  /*2130*/  FFMA R35, R35, UR6, -R0.reuse ;  /* 0x0000000623237c23 */ /* 0x100fe20008000800 */
[----:B------:R-:W-:Y:S01]  /*2140*/  @!P1 FMUL R45, R45, 0.5 ;  /* 0x3f0000002d2d9820 */ /* 0x000fe20000400000 */
[--C-:B------:R-:W-:Y:S01]  /*2150*/  FFMA R39, R39, UR6, -R0.reuse ;  /* 0x0000000627277c23 */ /* 0x100fe20008000800 */
[--C-:B------:R-:W-:Y:S01]  /*2160*/  FFMA R43, R43, UR6, -R0.reuse ;  /* 0x000000062b2b7c23 */ /* 0x100fe20008000800 */
[--C-:B------:R-:W-:Y:S01]  /*2170*/  FFMA R46, R46, UR6, -R0.reuse ;  /* 0x000000062e2e7c23 */ /* 0x100fe20008000800 */
[----:B------:R-:W1:Y:S01]  /*2180*/  MUFU.EX2 R9, R44 ;  /* 0x0000002c00097308 */ /* 0x000e620000000800 */
[----:B--2---:R-:W-:Y:S01]  /*2190*/  @!P4 FMUL R10, R10, R10 ;  /* 0x0000000a0a0ac220 */ /* 0x004fe20000400000 */
[----:B------:R-:W-:Y:S01]  /*21a0*/  FSETP.GEU.AND P4, PT, R53, -126, PT ;  /* 0xc2fc00003500780b */ /* 0x000fe20003f8e000 */
[--C-:B------:R-:W-:Y:S01]  /*21b0*/  FFMA R47, R47, UR6, -R0.reuse ;  /* 0x000000062f2f7c23 */ /* 0x100fe20008000800 */
[--C-:B------:R-:W-:Y:S01]  /*21c0*/  FFMA R50, R50, UR6, -R0.reuse ;  /* 0x0000000632327c23 */ /* 0x100fe20008000800 */
[--C-:B------:R-:W-:Y:S01]  /*21d0*/  FFMA R51, R51, UR6, -R0.reuse ;  /* 0x0000000633337c23 */ /* 0x100fe20008000800 */
[----:B------:R-:W-:Y:S01]  /*21e0*/  FFMA R54, R54, UR6, -R0 ;  /* 0x0000000636367c23 */ /* 0x000fe20008000800 */
[----:B------:R-:W-:Y:S01]  /*21f0*/  @!P6 FMUL R52, R52, 0.5 ;  /* 0x3f0000003434e820 */ /* 0x000fe20000400000 */
[----:B------:R-:W2:Y:S01]  /*2200*/  MUFU.EX2 R12, R45 ;  /* 0x0000002d000c7308 */ /* 0x000ea20000000800 */
[----:B---3--:R-:W-:Y:S01]  /*2210*/  @!P2 FMUL R11, R11, R11 ;  /* 0x0000000b0b0ba220 */ /* 0x008fe20000400000 */
[----:B------:R-:W-:-:S02]  /*2220*/  FSETP.GEU.AND P2, PT, R30, -126, PT ;  /* 0xc2fc00001e00780b */ /* 0x000fc40003f4e000 */
[----:B------:R-:W-:-:S03]  /*2230*/  F2FP.F16.F32.PACK_AB R96, R10, R7 ;  /* 0x000000070a60723e */ /* 0x000fc600000000ff */
[----:B------:R-:W-:Y:S01]  /*2240*/  @!P4 FMUL R53, R53, 0.5 ;  /* 0x3f0000003535c820 */ /* 0x000fe20000400000 */
[----:B------:R-:W3:Y:S01]  /*2250*/  MUFU.EX2 R8, R49 ;  /* 0x0000003100087308 */ /* 0x000ee20000000800 */
[----:B-1----:R-:W-:Y:S01]  /*2260*/  @!P3 FMUL R9, R9, R9 ;  /* 0x000000090909b220 */ /* 0x002fe20000400000 */
[----:B------:R-:W-:-:S05]  /*2270*/  FSETP.GEU.AND P3, PT, R26, -126, PT ;  /* 0xc2fc00001a00780b */ /* 0x000fca0003f6e000 */
[----:B------:R-:W-:Y:S01]  /*2280*/  @!P2 FMUL R30, R30, 0.5 ;  /* 0x3f0000001e1ea820 */ /* 0x000fe20000400000 */
[----:B------:R-:W1:Y:S01]  /*2290*/  MUFU.EX2 R13, R52 ;  /* 0x00000034000d7308 */ /* 0x000e620000000800 */
[----:B--2---:R-:W-:Y:S01]  /*22a0*/  @!P1 FMUL R12, R12, R12 ;  /* 0x0000000c0c0c9220 */ /* 0x004fe20000400000 */
[----:B------:R-:W-:-:S04]  /*22b0*/  FSETP.GEU.AND P1, PT, R27, -126, PT ;  /* 0xc2fc00001b00780b */ /* 0x000fc80003f2e000 */
[----:B------:R-:W-:Y:S01]  /*22c0*/  F2FP.F16.F32.PACK_AB R98, R12, R9 ;  /* 0x000000090c62723e */ /* 0x000fe200000000ff */
[----:B------:R-:W-:Y:S01]  /*22d0*/  @!P3 FMUL R26, R26, 0.5 ;  /* 0x3f0000001a1ab820 */ /* 0x000fe20000400000 */
[----:B------:R2:W4:Y:S01]  /*22e0*/  MUFU.EX2 R21, R30 ;  /* 0x0000001e00157308 */ /* 0x0005220000000800 */
[----:B---3--:R-:W-:Y:S01]  /*22f0*/  @!P5 FMUL R8, R8, R8 ;  /* 0x000000080808d220 */ /* 0x008fe20000400000 */
[----:B------:R-:W-:-:S03]  /*2300*/  FSETP.GEU.AND P5, PT, R31, -126, PT ;  /* 0xc2fc00001f00780b */ /* 0x000fc60003fae000 */
[----:B------:R-:W-:Y:S01]  /*2310*/  FADD R41, R33, R8 ;  /* 0x0000000821297221 */ /* 0x000fe20000000000 */
[----:B------:R-:W-:Y:S01]  /*2320*/  F2FP.F16.F32.PACK_AB R100, R8, R11 ;  /* 0x0000000b0864723e */ /* 0x000fe200000000ff */
[----:B------:R-:W-:Y:S01]  /*2330*/  @!P1 FMUL R27, R27, 0.5 ;  /* 0x3f0000001b1b9820 */ /* 0x000fe20000400000 */
[----:B------:R-:W3:Y:S01]  /*2340*/  MUFU.EX2 R14, R53 ;  /* 0x00000035000e7308 */ /* 0x000ee20000000800 */
[----:B-1----:R-:W-:Y:S01]  /*2350*/  @!P6 FMUL R13, R13, R13 ;  /* 0x0000000d0d0de220 */ /* 0x002fe20000400000 */
[----:B------:R-:W-:Y:S01]  /*2360*/  FSETP.GEU.AND P6, PT, R6, -126, PT ;  /* 0xc2fc00000600780b */ /* 0x000fe20003fce000 */
[----:B--2---:R-:W-:Y:S02]  /*2370*/  FADD R30, R29, R12 ;  /* 0x0000000c1d1e7221 */ /* 0x004fe40000000000 */
[----:B------:R-:W-:Y:S02]  /*2380*/  FADD R44, R36, R13 ;  /* 0x0000000d242c7221 */ /* 0x000fe40000000000 */
[----:B------:R-:W-:Y:S01]  /*2390*/  @!P5 FMUL R31, R31, 0.5 ;  /* 0x3f0000001f1fd820 */ /* 0x000fe20000400000 */
[----:B------:R1:W2:Y:S01]  /*23a0*/  MUFU.EX2 R15, R26 ;  /* 0x0000001a000f7308 */ /* 0x0002a20000000800 */
[----:B----4-:R-:W-:Y:S01]  /*23b0*/  @!P2 FMUL R21, R21, R21 ;  /* 0x000000151515a220 */ /* 0x010fe20000400000 */
[----:B------:R-:W-:-:S05]  /*23c0*/  FSETP.GEU.AND P2, PT, R42, -126, PT ;  /* 0xc2fc00002a00780b */ /* 0x000fca0003f4e000 */
[----:B------:R-:W-:Y:S01]  /*23d0*/  @!P6 FMUL R6, R6, 0.5 ;  /* 0x3f0000000606e820 */ /* 0x000fe20000400000 */
[----:B------:R4:W5:Y:S01]  /*23e0*/  MUFU.EX2 R20, R27 ;  /* 0x0000001b00147308 */ /* 0x0009620000000800 */
[--C-:B-1----:R-:W-:Y:S01]  /*23f0*/  FFMA R26, R38, UR6, -R0.reuse ;  /* 0x00000006261a7c23 */ /* 0x102fe20008000800 */
[----:B---3--:R-:W-:Y:S01]  /*2400*/  @!P4 FMUL R14, R14, R14 ;  /* 0x0000000e0e0ec220 */ /* 0x008fe20000400000 */
[----:B------:R-:W-:Y:S01]  /*2410*/  FSETP.GEU.AND P4, PT, R35, -126, PT ;  /* 0xc2fc00002300780b */ /* 0x000fe20003f8e000 */
[----:B------:R-:W-:Y:S02]  /*2420*/  FFMA R0, R55, UR6, -R0 ;  /* 0x0000000637007c23 */ /* 0x000fe40008000800 */
[----:B------:R-:W-:Y:S01]  /*2430*/  FADD R45, R37, R14 ;  /* 0x0000000e252d7221 */ /* 0x000fe20000000000 */
[----:B------:R-:W-:Y:S01]  /*2440*/  @!P2 FMUL R42, R42, 0.5 ;  /* 0x3f0000002a2aa820 */ /* 0x000fe20000400000 */
[----:B------:R-:W1:Y:S01]  /*2450*/  MUFU.EX2 R34, R31 ;  /* 0x0000001f00227308 */ /* 0x000e620000000800 */
[----:B--2---:R-:W-:Y:S01]  /*2460*/  @!P3 FMUL R15, R15, R15 ;  /* 0x0000000f0f0fb220 */ /* 0x004fe20000400000 */
[----:B------:R-:W-:Y:S01]  /*2470*/  FSETP.GEU.AND P3, PT, R26, -126, PT ;  /* 0xc2fc00001a00780b */ /* 0x000fe20003f6e000 */
[----:B------:R-:W-:Y:S01]  /*2480*/  FADD R45, R30, R45 ;  /* 0x0000002d1e2d7221 */ /* 0x000fe20000000000 */
[----:B----4-:R-:W-:Y:S01]  /*2490*/  FADD R27, R28, R9 ;  /* 0x000000091c1b7221 */ /* 0x010fe20000000000 */
[----:B------:R-:W-:-:S03]  /*24a0*/  F2FP.F16.F32.PACK_AB R102, R14, R13 ;  /* 0x0000000d0e66723e */ /* 0x000fc600000000ff */
[----:B------:R-:W-:Y:S01]  /*24b0*/  @!P4 FMUL R35, R35, 0.5 ;  /* 0x3f0000002323c820 */ /* 0x000fe20000400000 */
[----:B-----5:R-:W-:Y:S01]  /*24c0*/  @!P1 FMUL R20, R20, R20 ;  /* 0x0000001414149220 */ /* 0x020fe20000400000 */
[----:B------:R-:W-:Y:S01]  /*24d0*/  FSETP.GEU.AND P1, PT, R39, -126, PT ;  /* 0xc2fc00002700780b */ /* 0x000fe20003f2e000 */
[----:B------:R2:W3:Y:S01]  /*24e0*/  MUFU.EX2 R23, R6 ;  /* 0x0000000600177308 */ /* 0x0004e20000000800 */
[----:B------:R-:W-:-:S03]  /*24f0*/  FADD R27, R27, R44 ;  /* 0x0000002c1b1b7221 */ /* 0x000fc60000000000 */
[----:B------:R-:W-:Y:S01]  /*2500*/  @!P3 FMUL R26, R26, 0.5 ;  /* 0x3f0000001a1ab820 */ /* 0x000fe20000400000 */
[----:B-1----:R-:W-:Y:S01]  /*2510*/  @!P5 FMUL R34, R34, R34 ;  /* 0x000000222222d220 */ /* 0x002fe20000400000 */
[----:B------:R-:W-:Y:S02]  /*2520*/  FSETP.GEU.AND P5, PT, R43, -126, PT ;  /* 0xc2fc00002b00780b */ /* 0x000fe40003fae000 */
[----:B------:R-:W1:Y:S01]  /*2530*/  MUFU.EX2 R38, R35 ;  /* 0x0000002300267308 */ /* 0x000e620000000800 */
[----:B--2---:R-:W-:Y:S01]  /*2540*/  FADD R6, R24, R7 ;  /* 0x0000000718067221 */ /* 0x004fe20000000000 */
[----:B------:R-:W-:Y:S02]  /*2550*/  F2FP.F16.F32.PACK_AB R24, R25, R24 ;  /* 0x000000181918723e */ /* 0x000fe400000000ff */
[----:B------:R-:W-:-:S04]  /*2560*/  @!P1 FMUL R39, R39, 0.5 ;  /* 0x3f00000027279820 */ /* 0x000fc80000400000 */
[----:B------:R2:W4:Y:S01]  /*2570*/  MUFU.EX2 R31, R26 ;  /* 0x0000001a001f7308 */ /* 0x0005220000000800 */
[----:B---3--:R-:W-:Y:S01]  /*2580*/  @!P6 FMUL R23, R23, R23 ;  /* 0x000000171717e220 */ /* 0x008fe20000400000 */
[----:B------:R-:W-:Y:S01]  /*2590*/  FSETP.GEU.AND P6, PT, R46, -126, PT ;  /* 0xc2fc00002e00780b */ /* 0x000fe20003fce000 */
[----:B------:R-:W-:-:S05]  /*25a0*/  @!P5 FMUL R43, R43, 0.5 ;  /* 0x3f0000002b2bd820 */ /* 0x000fca0000400000 */
[----:B------:R3:W5:Y:S01]  /*25b0*/  MUFU.EX2 R40, R39 ;  /* 0x0000002700287308 */ /* 0x0007620000000800 */
[----:B-1----:R-:W-:Y:S01]  /*25c0*/  @!P4 FMUL R38, R38, R38 ;  /* 0x000000262626c220 */ /* 0x002fe20000400000 */
[----:B------:R-:W-:Y:S01]  /*25d0*/  FSETP.GEU.AND P4, PT, R47, -126, PT ;  /* 0xc2fc00002f00780b */ /* 0x000fe20003f8e000 */
[----:B--2---:R-:W-:Y:S01]  /*25e0*/  FADD R26, R25, R10 ;  /* 0x0000000a191a7221 */ /* 0x004fe20000000000 */
[----:B------:R-:W-:-:S03]  /*25f0*/  F2FP.F16.F32.PACK_AB R25, R20, R15 ;  /* 0x0000000f1419723e */ /* 0x000fc600000000ff */
[----:B------:R-:W-:Y:S01]  /*2600*/  @!P6 FMUL R46, R46, 0.5 ;  /* 0x3f0000002e2ee820 */ /* 0x000fe20000400000 */
[----:B------:R-:W1:Y:S01]  /*2610*/  MUFU.EX2 R42, R42 ;  /* 0x0000002a002a7308 */ /* 0x000e620000000800 */
[----:B----4-:R-:W-:Y:S01]  /*2620*/  @!P3 FMUL R31, R31, R31 ;  /* 0x0000001f1f1fb220 */ /* 0x010fe20000400000 */
[----:B------:R-:W-:Y:S01]  /*2630*/  FSETP.GEU.AND P3, PT, R50, -126, PT ;  /* 0xc2fc00003200780b */ /* 0x000fe20003f6e000 */
[----:B------:R-:W-:Y:S01]  /*2640*/  FADD R26, R26, R41 ;  /* 0x000000291a1a7221 */ /* 0x000fe20000000000 */
[----:B---3--:R-:W-:-:S03]  /*2650*/  FADD R39, R32, R11 ;  /* 0x0000000b20277221 */ /* 0x008fc60000000000 */
[----:B------:R-:W-:Y:S01]  /*2660*/  @!P4 FMUL R47, R47, 0.5 ;  /* 0x3f0000002f2fc820 */ /* 0x000fe20000400000 */
[----:B------:R-:W2:Y:S01]  /*2670*/  MUFU.EX2 R43, R43 ;  /* 0x0000002b002b7308 */ /* 0x000ea20000000800 */
[----:B-----5:R-:W-:Y:S01]  /*2680*/  @!P1 FMUL R40, R40, R40 ;  /* 0x0000002828289220 */ /* 0x020fe20000400000 */
[C---:B------:R-:W-:Y:S01]  /*2690*/  FSETP.GEU.AND P1, PT, R51.reuse, -126, PT ;  /* 0xc2fc00003300780b */ /* 0x040fe20003f2e000 */
[----:B------:R-:W-:Y:S01]  /*26a0*/  FADD R45, R26, R45 ;  /* 0x0000002d1a2d7221 */ /* 0x000fe20000000000 */
[----:B------:R-:W-:Y:S01]  /*26b0*/  IMAD.U32 R26, RZ, RZ, UR25 ;  /* 0x00000019ff1a7e24 */ /* 0x000fe2000f8e00ff */
[----:B------:R-:W-:Y:S01]  /*26c0*/  UIADD3 UR25, UR53, 0x1, URZ ;  /* 0x0000000135197890 */ /* 0x000fe2000fffe03f */
[----:B------:R-:W-:Y:S01]  /*26d0*/  FADD R6, R6, R39 ;  /* 0x0000002706067221 */ /* 0x000fe20000000000 */
[----:B------:R-:W-:Y:S01]  /*26e0*/  @!P3 FMUL R50, R50, 0.5 ;  /* 0x3f0000003232b820 */ /* 0x000fe20000400000 */
[----:B------:R-:W3:Y:S01]  /*26f0*/  MUFU.EX2 R46, R46 ;  /* 0x0000002e002e7308 */ /* 0x000ee20000000800 */
[----:B-1----:R-:W-:Y:S01]  /*2700*/  @!P2 FMUL R42, R42, R42 ;  /* 0x0000002a2a2aa220 */ /* 0x002fe20000400000 */
[----:B------:R-:W-:Y:S01]  /*2710*/  FSETP.GEU.AND P2, PT, R54, -126, PT ;  /* 0xc2fc00003600780b */ /* 0x000fe20003f4e000 */
[----:B------:R-:W-:Y:S01]  /*2720*/  UISETP.NE.AND UP0, UPT, UR25, 0x5, UPT ;  /* 0x000000051900788c */ /* 0x000fe2000bf05270 */
[----:B------:R-:W-:Y:S01]  /*2730*/  FADD R6, R6, R27 ;  /* 0x0000001b06067221 */ /* 0x000fe20000000000 */
[----:B------:R1:W-:Y:S01]  /*2740*/  SYNCS.ARRIVE.TRANS64.A1T0 RZ, [R26+UR27], RZ ;  /* 0x000000ff1aff79a7 */ /* 0x0003e2000810001b */
[----:B------:R-:W-:Y:S01]  /*2750*/  F2FP.F16.F32.PACK_AB R27, R34, R21 ;  /* 0x00000015221b723e */ /* 0x000fe200000000ff */
[----:B------:R-:W-:Y:S01]  /*2760*/  @!P1 FMUL R51, R51, 0.5 ;  /* 0x3f00000033339820 */ /* 0x000fe20000400000 */
[----:B------:R-:W4:Y:S01]  /*2770*/  MUFU.EX2 R47, R47 ;  /* 0x0000002f002f7308 */ /* 0x000f220000000800 */
[----:B--2---:R-:W-:Y:S01]  /*2780*/  @!P5 FMUL R43, R43, R43 ;  /* 0x0000002b2b2bd220 */ /* 0x004fe20000400000 */
[----:B------:R-:W-:Y:S01]  /*2790*/  FSETP.GEU.AND P5, PT, R0, -126, PT ;  /* 0xc2fc00000000780b */ /* 0x000fe20003fae000 */
[----:B------:R-:W-:-:S02]  /*27a0*/  USEL UR6, URZ, 0x1, UP0 ;  /* 0x000000013f067887 */ /* 0x000fc40008000000 */
[----:B------:R-:W-:Y:S01]  /*27b0*/  FADD R30, R20, R43 ;  /* 0x0000002b141e7221 */ /* 0x000fe20000000000 */
[----:B------:R-:W-:Y:S01]  /*27c0*/  USEL UR25, UR25, URZ, UP0 ;  /* 0x0000003f19197287 */ /* 0x000fe20008000000 */
[----:B------:R-:W-:Y:S01]  /*27d0*/  @!P2 FMUL R54, R54, 0.5 ;  /* 0x3f0000003636a820 */ /* 0x000fe20000400000 */
[----:B------:R-:W2:Y:S01]  /*27e0*/  MUFU.EX2 R50, R50 ;  /* 0x0000003200327308 */ /* 0x000ea20000000800 */
[----:B---3--:R-:W-:Y:S01]  /*27f0*/  @!P6 FMUL R46, R46, R46 ;  /* 0x0000002e2e2ee220 */ /* 0x008fe20000400000 */
[----:B------:R-:W-:Y:S02]  /*2800*/  LOP3.LUT R19, R19, UR6, RZ, 0x3c, !PT ;  /* 0x0000000613137c12 */ /* 0x000fe4000f8e3cff */
[----:B-1----:R-:W-:Y:S01]  /*2810*/  F2FP.F16.F32.PACK_AB R26, R29, R28 ;  /* 0x0000001c1d1a723e */ /* 0x002fe200000000ff */
[----:B------:R-:W-:Y:S01]  /*2820*/  FADD R39, R21, R46 ;  /* 0x0000002e15277221 */ /* 0x000fe20000000000 */
[----:B------:R-:W-:Y:S01]  /*2830*/  F2FP.F16.F32.PACK_AB R28, R33, R32 ;  /* 0x00000020211c723e */ /* 0x000fe200000000ff */
[----:B------:R-:W-:Y:S01]  /*2840*/  @!P5 FMUL R0, R0, 0.5 ;  /* 0x3f0000000000d820 */ /* 0x000fe20000400000 */
[----:B------:R-:W1:Y:S01]  /*2850*/  MUFU.EX2 R51, R51 ;  /* 0x0000003300337308 */ /* 0x000e620000000800 */
[----:B----4-:R-:W-:Y:S01]  /*2860*/  @!P4 FMUL R47, R47, R47 ;  /* 0x0000002f2f2fc220 */ /* 0x010fe20000400000 */
[----:B------:R-:W-:-:S02]  /*2870*/  F2FP.F16.F32.PACK_AB R29, R38, R23 ;  /* 0x00000017261d723e */ /* 0x000fc400000000ff */
[----:B------:R-:W-:Y:S01]  /*2880*/  F2FP.F16.F32.PACK_AB R97, R43, R42 ;  /* 0x0000002a2b61723e */ /* 0x000fe200000000ff */
[----:B------:R-:W-:Y:S01]  /*2890*/  FADD R41, R34, R47 ;  /* 0x0000002f22297221 */ /* 0x000fe20000000000 */
[----:B------:R-:W-:Y:S02]  /*28a0*/  F2FP.F16.F32.PACK_AB R99, R47, R46 ;  /* 0x0000002e2f63723e */ /* 0x000fe400000000ff */
[----:B------:R-:W3:Y:S01]  /*28b0*/  MUFU.EX2 R54, R54 ;  /* 0x0000003600367308 */ /* 0x000ee20000000800 */
[----:B--2---:R-:W-:-:S04]  /*28c0*/  @!P3 FMUL R50, R50, R50 ;  /* 0x000000323232b220 */ /* 0x004fc80000400000 */
[----:B------:R-:W-:-:S03]  /*28d0*/  FADD R49, R23, R50 ;  /* 0x0000003217317221 */ /* 0x000fc60000000000 */
[----:B------:R2:W4:Y:S01]  /*28e0*/  MUFU.EX2 R35, R0 ;  /* 0x0000000000237308 */ /* 0x0005220000000800 */
[----:B-1----:R-:W-:-:S04]  /*28f0*/  @!P1 FMUL R51, R51, R51 ;  /* 0x0000003333339220 */ /* 0x002fc80000400000 */
[----:B------:R-:W-:Y:S01]  /*2900*/  FADD R53, R38, R51 ;  /* 0x0000003326357221 */ /* 0x000fe20000000000 */
[----:B------:R-:W-:Y:S01]  /*2910*/  F2FP.F16.F32.PACK_AB R101, R51, R50 ;  /* 0x000000323365723e */ /* 0x000fe200000000ff */
[----:B---3--:R-:W-:Y:S01]  /*2920*/  @!P2 FMUL R54, R54, R54 ;  /* 0x000000363636a220 */ /* 0x008fe20000400000 */
[----:B--2---:R-:W-:Y:S01]  /*2930*/  FADD R0, R15, R42 ;  /* 0x0000002a0f007221 */ /* 0x004fe20000000000 */
[----:B------:R-:W-:Y:S02]  /*2940*/  FADD R30, R30, R53 ;  /* 0x000000351e1e7221 */ /* 0x000fe40000000000 */
[----:B------:R-:W-:Y:S01]  /*2950*/  FADD R44, R31, R54 ;  /* 0x000000361f2c7221 */ /* 0x000fe20000000000 */
[----:B------:R-:W-:Y:S01]  /*2960*/  FADD R0, R0, R49 ;  /* 0x0000003100007221 */ /* 0x000fe20000000000 */
[----:B------:R-:W-:Y:S01]  /*2970*/  F2FP.F16.F32.PACK_AB R31, R40, R31 ;  /* 0x0000001f281f723e */ /* 0x000fe200000000ff */
[----:B----4-:R-:W-:Y:S01]  /*2980*/  @!P5 FMUL R35, R35, R35 ;  /* 0x000000232323d220 */ /* 0x010fe20000400000 */
[----:B------:R-:W-:-:S03]  /*2990*/  FADD R39, R39, R44 ;  /* 0x0000002c27277221 */ /* 0x000fc60000000000 */
[----:B------:R-:W-:Y:S01]  /*29a0*/  FADD R48, R40, R35 ;  /* 0x0000002328307221 */ /* 0x000fe20000000000 */
[----:B------:R-:W-:Y:S01]  /*29b0*/  FADD R39, R0, R39 ;  /* 0x0000002700277221 */ /* 0x000fe20000000000 */
[----:B------:R-:W-:Y:S02]  /*29c0*/  FADD R0, R6, R45 ;  /* 0x0000002d06007221 */ /* 0x000fe40000000000 */
[----:B------:R-:W-:-:S04]  /*29d0*/  FADD R41, R41, R48 ;  /* 0x0000003029297221 */ /* 0x000fc80000000000 */
[----:B------:R-:W-:-:S04]  /*29e0*/  FADD R30, R30, R41 ;  /* 0x000000291e1e7221 */ /* 0x000fc80000000000 */
[----:B------:R-:W-:Y:S01]  /*29f0*/  FADD R6, R39, R30 ;  /* 0x0000001e27067221 */ /* 0x000fe20000000000 */
[----:B------:R-:W-:Y:S01]  /*2a00*/  F2FP.F16.F32.PACK_AB R30, R37, R36 ;  /* 0x00000024251e723e */ /* 0x000fe200000000ff */
[----:B------:R-:W-:Y:S06]  /*2a10*/  @!P0 BRA `(.L_x_21) ;  /* 0x0000000000048947 */ /* 0x000fec0003800000 */
[----:B------:R-:W-:Y:S01]  /*2a20*/  BPT.TRAP 0x1 ;  /* 0x000000040000795c */ /* 0x000fe20000300000 */
.L_x_21:
[----:B------:R-:W-:Y:S01]  /*2a30*/  ULEA UR6, UR25, UR36, 0x3 ;  /* 0x0000002419067291 */ /* 0x000fe2000f8e183f */
[----:B------:R-:W-:-:S08]  /*2a40*/  SHF.L.U32 R7, R19, 0x1f, RZ ;  /* 0x0000001f13077819 */ /* 0x000fd000000006ff */
[----:B------:R-:W1:Y:S02]  /*2a50*/  SYNCS.PHASECHK.TRANS64.TRYWAIT P1, [UR6+0x13a00], R7 ;  /* 0x013a0007ff0075a7 */ /* 0x000e640008020146 */
[----:B-1----:R-:W-:Y:S05]  /*2a60*/  @!P1 BRA `(.L_x_22) ;  /* 0x0000008800089947 */ /* 0x002fea0003800000 */
.L_x_130:
[----:B------:R-:W-:Y:S01]  /*2a70*/  UIMAD UR10, UR25, 0x280, UR48 ;  /* 0x00000280190a78a4 */ /* 0x000fe2000f8e0230 */
[----:B------:R-:W-:Y:S01]  /*2a80*/  WARPGROUP.ARRIVE ;  /* 0x00000000000079c5 */ /* 0x000fe20000000000 */
[----:B------:R-:W-:Y:S01]  /*2a90*/  UMOV UR7, 0xc0000010 ;  /* 0xc000001000077882 */ /* 0x000fe20000000000 */
[----:B------:R-:W-:Y:S01]  /*2aa0*/  F2FP.F16.F32.PACK_AB R103, R35, R54 ;  /* 0x000000362367723e */ /* 0x000fe200000000ff */
[----:B------:R-:W-:Y:S02]  /*2ab0*/  UIADD3 UR11, UR10, 0x80, URZ ;  /* 0x000000800a0b7890 */ /* 0x000fe4000fffe03f */
[----:B------:R-:W-:Y:S02]  /*2ac0*/  UIADD3 UR14, UR10, 0x100, URZ ;  /* 0x000001000a0e7890 */ /* 0x000fe4000fffe03f */
[----:B------:R-:W-:Y:S01]  /*2ad0*/  UMOV UR6, UR10 ;  /* 0x0000000a00067c82 */ /* 0x000fe20008000000 */
[----:B------:R-:W-:Y:S01]  /*2ae0*/  UIADD3 UR15, UR10, 0x180, URZ ;  /* 0x000001800a0f7890 */ /* 0x000fe2000fffe03f */
[----:B------:R-:W-:Y:S01]  /*2af0*/  HGMMA.64x16x16.F32 R88, R24, gdesc[UR4].tnspB, RZ, !UPT, gsb0 ;  /* 0x4020000418587df0 */ /* 0x000fe2000c0008ff */
[----:B------:R-:W-:Y:S01]  /*2b00*/  UMOV UR6, UR11 ;  /* 0x0000000b00067c82 */ /* 0x000fe20008000000 */
[----:B------:R-:W-:Y:S01]  /*2b10*/  UMOV UR7, 0xc0000010 ;  /* 0xc000001000077882 */ /* 0x000fe20000000000 */
[----:B------:R-:W-:-:S02]  /*2b20*/  UIADD3 UR18, UR10, 0x200, URZ ;  /* 0x000002000a127890 */ /* 0x000fc4000fffe03f */
[----:B------:R-:W-:Y:S01]  /*2b30*/  UIADD3 UR11, UR10, 0xa0, URZ ;  /* 0x000000a00a0b7890 */ /* 0x000fe2000fffe03f */
[----:B------:R-:W-:Y:S02]  /*2b40*/  WARPGROUP.DEPBAR.LE gsb0, 0x0 ;  /* 0x00008000000079c5 */ /* 0x000fe40000010000 */
[----:B------:R-:W-:-:S06]  /*2b50*/  WARPGROUP.ARRIVE ;  /* 0x00000000000079c5 */ /* 0x000fcc0000000000 */
[----:B------:R-:W-:Y:S01]  /*2b60*/  HGMMA.64x16x16.F32 R80, R24, gdesc[UR4].tnspB, RZ, !UPT, gsb0 ;  /* 0x4020000418507df0 */ /* 0x000fe2000c0008ff */
[----:B------:R-:W-:Y:S01]  /*2b70*/  UMOV UR6, UR14 ;  /* 0x0000000e00067c82 */ /* 0x000fe20008000000 */
[----:B------:R-:W-:Y:S01]  /*2b80*/  UMOV UR7, 0xc0000010 ;  /* 0xc000001000077882 */ /* 0x000fe20000000000 */
        /* <DEDUP_REMOVED lines=16> */
[----:B------:R-:W-:Y:S01]  /*2c90*/  UIADD3 UR6, UR10, 0x20, URZ ;  /* 0x000000200a067890 */ /* 0x000fe2000fffe03f */
[----:B------:R-:W-:Y:S01]  /*2ca0*/  UMOV UR7, 0xc0000010 ;  /* 0xc000001000077882 */ /* 0x000fe20000000000 */
[----:B------:R-:W-:Y:S02]  /*2cb0*/  WARPGROUP.DEPBAR.LE gsb0, 0x0 ;  /* 0x00008000000079c5 */ /* 0x000fe40000010000 */
[----:B------:R-:W-:-:S06]  /*2cc0*/  WARPGROUP.ARRIVE ;  /* 0x00000000000079c5 */ /* 0x000fcc0000000000 */
[----:B------:R-:W-:Y:S01]  /*2cd0*/  HGMMA.64x16x16.F32 R88, R28, gdesc[UR4].tnspB, R88, gsb0 ;  /* 0x402000041c587df0 */ /* 0x000fe20008000858 */
[----:B------:R-:W-:Y:S01]  /*2ce0*/  UMOV UR6, UR11 ;  /* 0x0000000b00067c82 */ /* 0x000fe20008000000 */
[----:B------:R-:W-:Y:S01]  /*2cf0*/  UMOV UR7, 0xc0000010 ;  /* 0xc000001000077882 */ /* 0x000fe20000000000 */
[----:B------:R-:W-:Y:S01]  /*2d00*/  UIADD3 UR11, UR10, 0xc0, URZ ;  /* 0x000000c00a0b7890 */ /* 0x000fe2000fffe03f */
        /* <DEDUP_REMOVED lines=46> */
[----:B------:R-:W-:Y:S02]  /*2ff0*/  WARPGROUP.DEPBAR.LE gsb0, 0x0 ;  /* 0x00008000000079c5 */ /* 0x000fe40000010000 */
[----:B------:R-:W-:-:S06]  /*3000*/  WARPGROUP.ARRIVE ;  /* 0x00000000000079c5 */ /* 0x000fcc0000000000 */
[----:B------:R-:W-:Y:S01]  /*3010*/  HGMMA.64x16x16.F32 R56, R96, gdesc[UR4].tnspB, R56, gsb0 ;  /* 0x4020000460387df0 */ /* 0x000fe20008000838 */
[----:B------:R-:W-:Y:S01]  /*3020*/  UIADD3 UR6, UR10, 0x60, URZ ;  /* 0x000000600a067890 */ /* 0x000fe2000fffe03f */
        /* <DEDUP_REMOVED lines=24> */
[----:B------:R-:W-:Y:S03]  /*31b0*/  HGMMA.64x16x16.F32 R56, R100, gdesc[UR4].tnspB, R56, gsb0 ;  /* 0x4020000464387df0 */ /* 0x000fe60008000838 */
[----:B------:R-:W-:Y:S02]  /*31c0*/  WARPGROUP.DEPBAR.LE gsb0, 0x0 ;  /* 0x00008000000079c5 */ /* 0x000fe40000010000 */
[----:B------:R-:W-:Y:S05]  /*31d0*/  @!P0 BRA `(.L_x_23) ;  /* 0x0000000000048947 */ /* 0x000fea0003800000 */
[----:B------:R-:W-:Y:S01]  /*31e0*/  BPT.TRAP 0x1 ;  /* 0x000000040000795c */ /* 0x000fe20000300000 */
.L_x_23:
[----:B------:R-:W-:Y:S02]  /*31f0*/  UISETP.GT.U32.AND UP0, UPT, UR51, 0x1, UPT ;  /* 0x000000013300788c */ /* 0x000fe4000bf04070 */
[----:B------:R-:W-:-:S04]  /*3200*/  UIADD3 UR26, UR26, 0x13a28, URZ ;  /* 0x00013a281a1a7890 */ /* 0x000fc8000fffe03f */
[----:B------:R-:W-:Y:S01]  /*3210*/  PLOP3.LUT P1, PT, PT, PT, UP0, 0x80, 0x0 ;  /* 0x000000000000781c */ /* 0x000fe20003f2f008 */
[----:B------:R-:W-:-:S09]  /*3220*/  UPRMT UR26, URZ, 0x654, UR26 ;  /* 0x000006543f1a7896 */ /* 0x000fd2000800001a */
[----:B------:R-:W-:Y:S03]  /*3230*/  SYNCS.ARRIVE.TRANS64.RED.A1T0 RZ, [UR26], RZ ;  /* 0x000000ffffff79a7 */ /* 0x000fe6000810041a */
[----:B------:R-:W-:Y:S05]  /*3240*/  @P1 BRA `(.L_x_24) ;  /* 0x0000000000041947 */ /* 0x000fea0003800000 */
[----:B------:R-:W-:Y:S01]  /*3250*/  BPT.TRAP 0x1 ;  /* 0x000000040000795c */ /* 0x000fe20000300000 */
.L_x_24:
[----:B------:R-:W-:Y:S01]  /*3260*/  UIADD3 UR53, UR25, 0x1, URZ ;  /* 0x0000000119357890 */ /* 0x000fe2000fffe03f */
[C---:B------:R-:W-:Y:S01]  /*3270*/  ISETP.GE.AND P2, PT, R3.reuse, 0x81, PT ;  /* 0x000000810300780c */ /* 0x040fe20003f46270 */
[----:B-1----:R-:W-:Y:S01]  /*3280*/  VIADD R7, R3, 0x3f ;  /* 0x0000003f03077836 */ /* 0x002fe20000000000 */
[----:B------:R-:W-:Y:S01]  /*3290*/  IADD3 R3, R16, 0x40, RZ ;  /* 0x0000004010037810 */ /* 0x000fe20007ffe0ff */
[----:B------:R-:W-:-:S03]  /*32a0*/  UISETP.NE.AND UP0, UPT, UR53, 0x5, UPT ;  /* 0x000000053500788c */ /* 0x000fc6000bf05270 */
[----:B------:R-:W-:Y:S01]  /*32b0*/  SHF.R.S32.HI R8, RZ, 0x1f, R7 ;  /* 0x0000001fff087819 */ /* 0x000fe20000011407 */
[----:B------:R-:W-:Y:S02]  /*32c0*/  USEL UR6, URZ, 0x1, UP0 ;  /* 0x000000013f067887 */ /* 0x000fe40008000000 */
[----:B------:R-:W-:Y:S01]  /*32d0*/  USEL UR53, UR53, URZ, UP0 ;  /* 0x0000003f35357287 */ /* 0x000fe20008000000 */
[----:B------:R-:W-:-:S03]  /*32e0*/  LEA.HI R7, R8, R7, RZ, 0x6 ;  /* 0x0000000708077211 */ /* 0x000fc600078f30ff */
[----:B------:R-:W-:Y:S02]  /*32f0*/  LOP3.LUT R19, R19, UR6, RZ, 0x3c, !PT ;  /* 0x0000000613137c12 */ /* 0x000fe4000f8e3cff */
[----:B------:R-:W-:Y:S01]  /*3300*/  LEA.HI.SX32 R7, R7, 0xffffffff, 0x1a ;  /* 0xffffffff07077811 */ /* 0x000fe200078fd2ff */
[----:B------:R-:W-:Y:S06]  /*3310*/  @!P2 BRA `(.L_x_25) ;  /* 0x0000001c00e4a947 */ /* 0x000fec0003800000 */
[----:B------:R-:W-:Y:S01]  /*3320*/  IMAD.MOV.U32 R9, RZ, RZ, R4 ;  /* 0x000000ffff097224 */ /* 0x000fe200078e0004 */
[----:B------:R-:W-:Y:S01]  /*3330*/  ULDC UR26, c[0x0][0x604] ;  /* 0x00018100001a7ab9 */ /* 0x000fe20000000800 */
[----:B------:R-:W-:-:S07]  /*3340*/  IMAD.MOV.U32 R11, RZ, RZ, R5 ;  /* 0x000000ffff0b7224 */ /* 0x000fce00078e0005 */
.L_x_36:
[----:B------:R-:W-:Y:S05]  /*3350*/  @!P0 BRA `(.L_x_26) ;  /* 0x0000000000048947 */ /* 0x000fea0003800000 */
[----:B------:R-:W-:Y:S01]  /*3360*/  BPT.TRAP 0x1 ;  /* 0x000000040000795c */ /* 0x000fe20000300000 */
.L_x_26:
[----:B------:R-:W-:Y:S01]  /*3370*/  ULEA UR6, UR53, UR36, 0x3 ;  /* 0x0000002435067291 */ /* 0x000fe2000f8e183f */
[----:B------:R-:W-:-:S08]  /*3380*/  SHF.L.U32 R4, R19, 0x1f, RZ ;  /* 0x0000001f13047819 */ /* 0x000fd000000006ff */
[----:B------:R-:W1:Y:S02]  /*3390*/  SYNCS.PHASECHK.TRANS64.TRYWAIT P2, [UR6+0x13a00], R4 ;  /* 0x013a0004ff0075a7 */ /* 0x000e640008040146 */
[----:B-1----:R-:W-:Y:S05]  /*33a0*/  @!P2 BRA `(.L_x_27) ;  /* 0x0000007c00d0a947 */ /* 0x002fea0003800000 */
.L_x_131:
[----:B------:R-:W-:Y:S01]  /*33b0*/  UIMAD UR22, UR53, 0x280, UR37 ;  /* 0x00000280351678a4 */ /* 0x000fe2000f8e0225 */
[----:B------:R-:W-:Y:S01]  /*33c0*/  WARPGROUP.ARRIVE ;  /* 0x00000000000079c5 */ /* 0x000fe20000000000 */
[----:B------:R-:W-:Y:S01]  /*33d0*/  UMOV UR23, 0xc0000010 ;  /* 0xc000001000177882 */ /* 0x000fe20000000000 */
[----:B------:R-:W-:Y:S01]  /*33e0*/  UMOV UR7, 0xc0000010 ;  /* 0xc000001000077882 */ /* 0x000fe20000000000 */
[----:B------:R-:W-:Y:S02]  /*33f0*/  UIADD3 UR6, UR22, 0x80, URZ ;  /* 0x0000008016067890 */ /* 0x000fe4000fffe03f */
[----:B------:R-:W-:Y:S01]  /*3400*/  UIADD3 UR10, UR22, 0x100, URZ ;  /* 0x00000100160a7890 */ /* 0x000fe2000fffe03f */
[----:B------:R-:W-:Y:S02]  /*3410*/  UMOV UR11, 0xc0000010 ;  /* 0xc0000010000b7882 */ /* 0x000fe40000000000 */
[----:B------:R-:W-:Y:S01]  /*3420*/  HGMMA.64x64x16.F32 R24, gdesc[UR20], RZ, !UPT, gsb0 ;  /* 0x00e00000141879f0 */ /* 0x000fe2000c0008ff */
[----:B------:R-:W-:Y:S01]  /*3430*/  UIADD3 UR14, UR22, 0x180, URZ ;  /* 0x00000180160e7890 */ /* 0x000fe2000fffe03f */
[----:B------:R-:W-:Y:S01]  /*3440*/  UMOV UR15, 0xc0000010 ;  /* 0xc0000010000f7882 */ /* 0x000fe20000000000 */
[----:B------:R-:W-:Y:S01]  /*3450*/  UIADD3 UR18, UR22, 0x200, URZ ;  /* 0x0000020016127890 */ /* 0x000fe2000fffe03f */
[----:B------:R-:W-:Y:S01]  /*3460*/  UMOV UR19, 0xc0000010 ;  /* 0xc000001000137882 */ /* 0x000fe20000000000 */
[----:B------:R-:W-:-:S02]  /*3470*/  WARPGROUP.DEPBAR.LE gsb0, 0x0 ;  /* 0x00008000000079c5 */ /* 0x000fc40000010000 */
[----:B------:R-:W-:-:S06]  /*3480*/  WARPGROUP.ARRIVE ;  /* 0x00000000000079c5 */ /* 0x000fcc0000000000 */
[----:B------:R-:W-:Y:S03]  /*3490*/  HGMMA.64x64x16.F32 R24, gdesc[UR4], R24, gsb0 ;  /* 0x00e00000041879f0 */ /* 0x000fe60008000818 */
[----:B------:R-:W-:Y:S02]  /*34a0*/  WARPGROUP.DEPBAR.LE gsb0, 0x0 ;  /* 0x00008000000079c5 */ /* 0x000fe40000010000 */
[----:B------:R-:W-:-:S06]  /*34b0*/  WARPGROUP.ARRIVE ;  /* 0x00000000000079c5 */ /* 0x000fcc0000000000 */
[----:B------:R-:W-:Y:S01]  /*34c0*/  HGMMA.64x64x16.F32 R24, gdesc[UR8], R24, gsb0 ;  /* 0x00e00000081879f0 */ /* 0x000fe20008000818 */
[----:B------:R-:W-:-:S04]  /*34d0*/  UIADD3 UR10, UR53, 0x1, URZ ;  /* 0x00000001350a7890 */ /* 0x000fc8000fffe03f */
[----:B------:R-:W-:-:S04]  /*34e0*/  UISETP.NE.AND UP0, UPT, UR10, 0x5, UPT ;  /* 0x000000050a00788c */ /* 0x000fc8000bf05270 */
[----:B------:R-:W-:Y:S02]  /*34f0*/  USEL UR6, URZ, 0x1, UP0 ;  /* 0x000000013f067887 */ /* 0x000fe40008000000 */
[----:B------:R-:W-:-:S04]  /*3500*/  USEL UR10, UR10, URZ, UP0 ;  /* 0x0000003f0a0a7287 */ /* 0x000fc80008000000 */
[----:B------:R-:W-:Y:S01]  /*3510*/  LOP3.LUT R19, R19, UR6, RZ, 0x3c, !PT ;  /* 0x0000000613137c12 */ /* 0x000fe2000f8e3cff */
[----:B------:R-:W-:Y:S02]  /*3520*/  WARPGROUP.DEPBAR.LE gsb0, 0x0 ;  /* 0x00008000000079c5 */ /* 0x000fe40000010000 */
[----:B------:R-:W-:-:S06]  /*3530*/  WARPGROUP.ARRIVE ;  /* 0x00000000000079c5 */ /* 0x000fcc0000000000 */
[----:B------:R-:W-:Y:S03]  /*3540*/  HGMMA.64x64x16.F32 R24, gdesc[UR12], R24, gsb0 ;  /* 0x00e000000c1879f0 */ /* 0x000fe60008000818 */
[----:B------:R-:W-:Y:S02]  /*3550*/  WARPGROUP.DEPBAR.LE gsb0, 0x0 ;  /* 0x00008000000079c5 */ /* 0x000fe40000010000 */
[----:B------:R-:W-:-:S06]  /*3560*/  WARPGROUP.ARRIVE ;  /* 0x00000000000079c5 */ /* 0x000fcc0000000000 */
[----:B------:R-:W-:Y:S03]  /*3570*/  HGMMA.64x64x16.F32 R24, gdesc[UR16], R24, gsb0 ;  /* 0x00e00000101879f0 */ /* 0x000fe60008000818 */
[----:B------:R-:W-:Y:S02]  /*3580*/  WARPGROUP.DEPBAR.LE gsb0, 0x0 ;  /* 0x00008000000079c5 */ /* 0x000fe40000010000 */
[----:B------:R-:W-:Y:S05]  /*3590*/  @!P0 BRA `(.L_x_28) ;  /* 0x0000000000048947 */ /* 0x000fea0003800000 */
[----:B------:R-:W-:Y:S01]  /*35a0*/  BPT.TRAP 0x1 ;  /* 0x000000040000795c */ /* 0x000fe20000300000 */
.L_x_28:
[----:B-1----:R-:W-:Y:S01]  /*35b0*/  FMNMX R4, R24, R9, !PT ;  /* 0x0000000918047209 */ /* 0x002fe20007800000 */
[----:B------:R-:W-:-:S03]  /*35c0*/  ULEA UR6, UR10, UR36, 0x3 ;  /* 0x000000240a067291 */ /* 0x000fc6000f8e183f */
[----:B------:R-:W-:-:S04]  /*35d0*/  FMNMX R5, R25, R4, !PT ;  /* 0x0000000419057209 */ /* 0x000fc80007800000 */
        /* <DEDUP_REMOVED lines=13> */
[----:B------:R-:W-:-:S05]  /*36b0*/  FMNMX R5, R53, R4, !PT ;  /* 0x0000000435057209 */ /* 0x000fca0007800000 */
[----:B------:R-:W1:Y:S02]  /*36c0*/  SHFL.BFLY PT, R4, R5, 0x1, 0x1f ;  /* 0x0c201f0005047f89 */ /* 0x000e6400000e0000 */
[----:B-1----:R-:W-:Y:S02]  /*36d0*/  FMNMX R8, R5, R4, !PT ;  /* 0x0000000405087209 */ /* 0x002fe40007800000 */
[----:B------:R-:W-:-:S03]  /*36e0*/  FMNMX R4, R26, R11, !PT ;  /* 0x0000000b1a047209 */ /* 0x000fc60007800000 */
[----:B------:R-:W1:Y:S01]  /*36f0*/  SHFL.BFLY PT, R13, R8, 0x2, 0x1f ;  /* 0x0c401f00080d7f89 */ /* 0x000e6200000e0000 */
[----:B------:R-:W-:-:S04]  /*3700*/  FMNMX R15, R27, R4, !PT ;  /* 0x000000041b0f7209 */ /* 0x000fc80007800000 */
[----:B------:R-:W-:-:S04]  /*3710*/  FMNMX R4, R30, R15, !PT ;  /* 0x0000000f1e047209 */ /* 0x000fc80007800000 */
[----:B------:R-:W-:-:S04]  /*3720*/  FMNMX R15, R31, R4, !PT ;  /* 0x000000041f0f7209 */ /* 0x000fc80007800000 */
[----:B------:R-:W-:Y:S02]  /*3730*/  FMNMX R10, R34, R15, !PT ;  /* 0x0000000f220a7209 */ /* 0x000fe40007800000 */
[----:B-1----:R-:W-:Y:S02]  /*3740*/  FMNMX R4, R8, R13, !PT ;  /* 0x0000000d08047209 */ /* 0x002fe40007800000 */
[----:B------:R-:W-:Y:S02]  /*3750*/  FMNMX R13, R35, R10, !PT ;  /* 0x0000000a230d7209 */ /* 0x000fe40007800000 */
[----:B------:R-:W-:Y:S02]  /*3760*/  FSETP.NEU.AND P2, PT, R4, -INF , PT ;  /* 0xff8000000400780b */ /* 0x000fe40003f4d000 */
[----:B------:R-:W-:Y:S02]  /*3770*/  FMNMX R12, R38, R13, !PT ;  /* 0x0000000d260c7209 */ /* 0x000fe40007800000 */
[----:B------:R-:W-:-:S02]  /*3780*/  FSEL R10, R4, RZ, P2 ;  /* 0x000000ff040a7208 */ /* 0x000fc40001000000 */
[----:B------:R-:W-:-:S03]  /*3790*/  FMNMX R5, R39, R12, !PT ;  /* 0x0000000c27057209 */ /* 0x000fc60007800000 */
[----:B------:R-:W-:Y:S01]  /*37a0*/  FMUL R8, R10, UR26 ;  /* 0x0000001a0a087c20 */ /* 0x000fe20008400000 */
[----:B------:R-:W-:Y:S01]  /*37b0*/  FMNMX R12, R42, R5, !PT ;  /* 0x000000052a0c7209 */ /* 0x000fe20007800000 */
[----:B------:R-:W-:Y:S02]  /*37c0*/  FADD R10, -R10, R9 ;  /* 0x000000090a0a7221 */ /* 0x000fe40000000100 */
        /* <DEDUP_REMOVED lines=19> */
[----:B------:R-:W-:Y:S01]  /*3900*/  FSETP.GEU.AND P2, PT, R28, -126, PT ;  /* 0xc2fc00001c00780b */ /* 0x000fe20003f4e000 */
[----:B------:R-:W-:Y:S01]  /*3910*/  @!P3 FMUL R25, R25, 0.5 ;  /* 0x3f0000001919b820 */ /* 0x000fe20000400000 */
[----:B------:R-:W-:Y:S01]  /*3920*/  FMNMX R5, R51, R12, !PT ;  /* 0x0000000c33057209 */ /* 0x000fe20007800000 */
[--C-:B------:R-:W-:Y:S01]  /*3930*/  FFMA R44, R44, UR26, -R8.reuse ;  /* 0x0000001a2c2c7c23 */ /* 0x100fe20008000808 */
[--C-:B------:R-:W-:Y:S01]  /*3940*/  FFMA R45, R45, UR26, -R8.reuse ;  /* 0x0000001a2d2d7c23 */ /* 0x100fe20008000808 */
[----:B------:R-:W1:Y:S01]  /*3950*/  MUFU.EX2 R24, R24 ;  /* 0x0000001800187308 */ /* 0x000e620000000800 */
[----:B------:R-:W-:Y:S01]  /*3960*/  FMNMX R12, R54, R5, !PT ;  /* 0x00000005360c7209 */ /* 0x000fe20007800000 */
[----:B------:R-:W-:Y:S01]  /*3970*/  @!P4 FMUL R29, R29, 0.5 ;  /* 0x3f0000001d1dc820 */ /* 0x000fe20000400000 */
[--C-:B------:R-:W-:Y:S01]  /*3980*/  FFMA R49, R49, UR26, -R8.reuse ;  /* 0x0000001a31317c23 */ /* 0x100fe20008000808 */
[----:B------:R-:W-:Y:S01]  /*3990*/  @!P6 FMUL R32, R32, 0.5 ;  /* 0x3f0000002020e820 */ /* 0x000fe20000400000 */
[----:B------:R-:W-:Y:S01]  /*39a0*/  FMNMX R12, R55, R12, !PT ;  /* 0x0000000c370c7209 */ /* 0x000fe20007800000 */
[--C-:B------:R-:W-:Y:S01]  /*39b0*/  FFMA R48, R48, UR26, -R8.reuse ;  /* 0x0000001a30307c23 */ /* 0x100fe20008000808 */
[--C-:B------:R-:W-:Y:S01]  /*39c0*/  FFMA R52, R52, UR26, -R8.reuse ;  /* 0x0000001a34347c23 */ /* 0x100fe20008000808 */
[----:B------:R-:W2:Y:S01]  /*39d0*/  MUFU.EX2 R25, R25 ;  /* 0x0000001900197308 */ /* 0x000ea20000000800 */
[----:B------:R-:W-:Y:S01]  /*39e0*/  @!P2 FMUL R28, R28, 0.5 ;  /* 0x3f0000001c1ca820 */ /* 0x000fe20000400000 */
[----:B------:R-:W3:Y:S01]  /*39f0*/  SHFL.BFLY PT, R5, R12, 0x1, 0x1f ;  /* 0x0c201f000c057f89 */ /* 0x000ee200000e0000 */
[----:B------:R-:W-:Y:S01]  /*3a00*/  FFMA R53, R53, UR26, -R8 ;  /* 0x0000001a35357c23 */ /* 0x000fe20008000808 */
[----:B------:R-:W-:-:S04]  /*3a10*/  FMUL R10, R10, UR26 ;  /* 0x0000001a0a0a7c20 */ /* 0x000fc80008400000 */
[----:B------:R-:W4:Y:S01]  /*3a20*/  MUFU.EX2 R29, R29 ;  /* 0x0000001d001d7308 */ /* 0x000f220000000800 */
[----:B-1----:R-:W-:Y:S01]  /*3a30*/  @!P5 FMUL R24, R24, R24 ;  /* 0x000000181818d220 */ /* 0x002fe20000400000 */
[----:B------:R-:W-:-:S06]  /*3a40*/  FSETP.GEU.AND P5, PT, R33, -126, PT ;  /* 0xc2fc00002100780b */ /* 0x000fcc0003fae000 */
[----:B------:R-:W1:Y:S01]  /*3a50*/  MUFU.EX2 R32, R32 ;  /* 0x0000002000207308 */ /* 0x000e620000000800 */
[----:B--2---:R-:W-:Y:S01]  /*3a60*/  @!P3 FMUL R25, R25, R25 ;  /* 0x000000191919b220 */ /* 0x004fe20000400000 */
[----:B------:R-:W-:-:S05]  /*3a70*/  FSETP.GEU.AND P3, PT, R36, -126, PT ;  /* 0xc2fc00002400780b */ /* 0x000fca0003f6e000 */
[----:B------:R-:W-:Y:S01]  /*3a80*/  @!P5 FMUL R33, R33, 0.5 ;  /* 0x3f0000002121d820 */ /* 0x000fe20000400000 */
[----:B------:R-:W2:Y:S01]  /*3a90*/  MUFU.EX2 R28, R28 ;  /* 0x0000001c001c7308 */ /* 0x000ea20000000800 */
[----:B----4-:R-:W-:Y:S01]  /*3aa0*/  @!P4 FMUL R29, R29, R29 ;  /* 0x0000001d1d1dc220 */ /* 0x010fe20000400000 */
[----:B------:R-:W-:Y:S02]  /*3ab0*/  FSETP.GEU.AND P4, PT, R40, -126, PT ;  /* 0xc2fc00002800780b */ /* 0x000fe40003f8e000 */
[----:B---3--:R-:W-:-:S03]  /*3ac0*/  FMNMX R5, R12, R5, !PT ;  /* 0x000000050c057209 */ /* 0x008fc60007800000 */
[----:B------:R-:W-:Y:S01]  /*3ad0*/  @!P3 FMUL R36, R36, 0.5 ;  /* 0x3f0000002424b820 */ /* 0x000fe20000400000 */
[----:B------:R-:W3:Y:S01]  /*3ae0*/  MUFU.EX2 R33, R33 ;  /* 0x0000002100217308 */ /* 0x000ee20000000800 */
[----:B-1----:R-:W-:Y:S01]  /*3af0*/  @!P6 FMUL R32, R32, R32 ;  /* 0x000000202020e220 */ /* 0x002fe20000400000 */
[----:B------:R-:W-:Y:S01]  /*3b00*/  FSETP.GEU.AND P6, PT, R41, -126, PT ;  /* 0xc2fc00002900780b */ /* 0x000fe20003fce000 */
[----:B------:R-:W1:Y:S04]  /*3b10*/  SHFL.BFLY PT, R14, R5, 0x2, 0x1f ;  /* 0x0c401f00050e7f89 */ /* 0x000e6800000e0000 */
[----:B------:R-:W-:Y:S01]  /*3b20*/  @!P4 FMUL R40, R40, 0.5 ;  /* 0x3f0000002828c820 */ /* 0x000fe20000400000 */
[----:B------:R-:W4:Y:S01]  /*3b30*/  MUFU.EX2 R36, R36 ;  /* 0x0000002400247308 */ /* 0x000f220000000800 */
[----:B--2---:R-:W-:Y:S01]  /*3b40*/  @!P2 FMUL R28, R28, R28 ;  /* 0x0000001c1c1ca220 */ /* 0x004fe20000400000 */
[----:B------:R-:W-:-:S05]  /*3b50*/  FSETP.GEU.AND P2, PT, R37, -126, PT ;  /* 0xc2fc00002500780b */ /* 0x000fca0003f4e000 */
[----:B------:R-:W-:Y:S01]  /*3b60*/  @!P6 FMUL R41, R41, 0.5 ;  /* 0x3f0000002929e820 */ /* 0x000fe20000400000 */
[----:B------:R-:W2:Y:S01]  /*3b70*/  MUFU.EX2 R13, R40 ;  /* 0x00000028000d7308 */ /* 0x000ea20000000800 */
[----:B---3--:R-:W-:Y:S01]  /*3b80*/  @!P5 FMUL R33, R33, R33 ;  /* 0x000000212121d220 */ /* 0x008fe20000400000 */
[----:B------:R-:W-:-:S05]  /*3b90*/  FSETP.GEU.AND P5, PT, R44, -126, PT ;  /* 0xc2fc00002c00780b */ /* 0x000fca0003fae000 */
[----:B------:R-:W-:Y:S01]  /*3ba0*/  @!P2 FMUL R37, R37, 0.5 ;  /* 0x3f0000002525a820 */ /* 0x000fe20000400000 */
[----:B------:R-:W3:Y:S01]  /*3bb0*/  MUFU.EX2 R12, R41 ;  /* 0x00000029000c7308 */ /* 0x000ee20000000800 */
[----:B----4-:R-:W-:Y:S01]  /*3bc0*/  @!P3 FMUL R36, R36, R36 ;  /* 0x000000242424b220 */ /* 0x010fe20000400000 */
[----:B------:R-:W-:Y:S02]  /*3bd0*/  FSETP.GEU.AND P3, PT, R45, -126, PT ;  /* 0xc2fc00002d00780b */ /* 0x000fe40003f6e000 */
[----:B-1----:R-:W-:-:S03]  /*3be0*/  FMNMX R5, R5, R14, !PT ;  /* 0x0000000e05057209 */ /* 0x002fc60007800000 */
[----:B------:R-:W-:Y:S01]  /*3bf0*/  @!P5 FMUL R44, R44, 0.5 ;  /* 0x3f0000002c2cd820 */ /* 0x000fe20000400000 */
[----:B------:R-:W1:Y:S01]  /*3c00*/  MUFU.EX2 R37, R37 ;  /* 0x0000002500257308 */ /* 0x000e620000000800 */
[----:B--2---:R-:W-:Y:S01]  /*3c10*/  @!P4 FMUL R13, R13, R13 ;  /* 0x0000000d0d0dc220 */ /* 0x004fe20000400000 */
[----:B------:R-:W-:-:S05]  /*3c20*/  FSETP.GEU.AND P4, PT, R49, -126, PT ;  /* 0xc2fc00003100780b */ /* 0x000fca0003f8e000 */
[----:B------:R-:W-:Y:S01]  /*3c30*/  @!P3 FMUL R45, R45, 0.5 ;  /* 0x3f0000002d2db820 */ /* 0x000fe20000400000 */
[----:B------:R-:W2:Y:S01]  /*3c40*/  MUFU.EX2 R15, R44 ;  /* 0x0000002c000f7308 */ /* 0x000ea20000000800 */
[----:B---3--:R-:W-:Y:S01]  /*3c50*/  @!P6 FMUL R12, R12, R12 ;  /* 0x0000000c0c0ce220 */ /* 0x008fe20000400000 */
[----:B------:R-:W-:-:S03]  /*3c60*/  FSETP.NEU.AND P6, PT, R5, -INF , PT ;  /* 0xff8000000500780b */ /* 0x000fc60003fcd000 */
[----:B------:R-:W-:Y:S01]  /*3c70*/  FADD R9, R25, R12 ;  /* 0x0000000c19097221 */ /* 0x000fe20000000000 */
[----:B------:R-:W-:Y:S01]  /*3c80*/  FSEL R40, R5, RZ, P6 ;  /* 0x000000ff05287208 */ /* 0x000fe20003000000 */
[----:B------:R-:W-:Y:S01]  /*3c90*/  @!P4 FMUL R49, R49, 0.5 ;  /* 0x3f0000003131c820 */ /* 0x000fe20000400000 */
[----:B------:R-:W3:Y:S01]  /*3ca0*/  MUFU.EX2 R14, R45 ;  /* 0x0000002d000e7308 */ /* 0x000ee20000000800 */
[----:B-1----:R-:W-:Y:S01]  /*3cb0*/  @!P2 FMUL R37, R37, R37 ;  /* 0x000000252525a220 */ /* 0x002fe20000400000 */
[----:B------:R-:W-:Y:S01]  /*3cc0*/  FSETP.GEU.AND P2, PT, R48, -126, PT ;  /* 0xc2fc00003000780b */ /* 0x000fe20003f4e000 */
[----:B------:R-:W-:Y:S01]  /*3cd0*/  FMUL R41, R40, UR26 ;  /* 0x0000001a28297c20 */ /* 0x000fe20008400000 */
[----:B------:R-:W-:Y:S01]  /*3ce0*/  FSETP.GEU.AND P6, PT, R52, -126, PT ;  /* 0xc2fc00003400780b */ /* 0x000fe20003fce000 */
[----:B------:R-:W-:Y:S01]  /*3cf0*/  FADD R40, -R40, R11 ;  /* 0x0000000b28287221 */ /* 0x000fe20000000100 */
[----:B------:R-:W-:Y:S01]  /*3d00*/  FADD R11, R24, R13 ;  /* 0x0000000d180b7221 */ /* 0x000fe20000000000 */
[--C-:B------:R-:W-:Y:S01]  /*3d10*/  FFMA R26, R26, UR26, -R41.reuse ;  /* 0x0000001a1a1a7c23 */ /* 0x100fe20008000829 */
[----:B------:R-:W1:Y:S01]  /*3d20*/  MUFU.EX2 R8, R49 ;  /* 0x0000003100087308 */ /* 0x000e620000000800 */
[----:B--2---:R-:W-:Y:S01]  /*3d30*/  @!P5 FMUL R15, R15, R15 ;  /* 0x0000000f0f0fd220 */ /* 0x004fe20000400000 */
[----:B------:R-:W-:Y:S01]  /*3d40*/  FSETP.GEU.AND P5, PT, R53, -126, PT ;  /* 0xc2fc00003500780b */ /* 0x000fe20003fae000 */
[--C-:B------:R-:W-:Y:S01]  /*3d50*/  FFMA R30, R30, UR26, -R41.reuse ;  /* 0x0000001a1e1e7c23 */ /* 0x100fe20008000829 */
[--C-:B------:R-:W-:Y:S01]  /*3d60*/  FFMA R27, R27, UR26, -R41.reuse ;  /* 0x0000001a1b1b7c23 */ /* 0x100fe20008000829 */
[--C-:B------:R-:W-:Y:S01]  /*3d70*/  FFMA R31, R31, UR26, -R41.reuse ;  /* 0x0000001a1f1f7c23 */ /* 0x100fe20008000829 */
[--C-:B------:R-:W-:Y:S01]  /*3d80*/  FFMA R34, R34, UR26, -R41.reuse ;  /* 0x0000001a22227c23 */ /* 0x100fe20008000829 */
[----:B------:R-:W-:Y:S01]  /*3d90*/  @!P2 FMUL R48, R48, 0.5 ;  /* 0x3f0000003030a820 */ /* 0x000fe20000400000 */
[--C-:B------:R-:W-:Y:S01]  /*3da0*/  FFMA R35, R35, UR26, -R41.reuse ;  /* 0x0000001a23237c23 */ /* 0x100fe20008000829 */
[----:B---3--:R-:W-:Y:S01]  /*3db0*/  @!P3 FMUL R14, R14, R14 ;  /* 0x0000000e0e0eb220 */ /* 0x008fe20000400000 */
[----:B------:R-:W-:Y:S01]  /*3dc0*/  FSETP.GEU.AND P3, PT, R26, -126, PT ;  /* 0xc2fc00001a00780b */ /* 0x000fe20003f6e000 */
[----:B------:R-:W2:Y:S01]  /*3dd0*/  MUFU.EX2 R21, R48 ;  /* 0x0000003000157308 */ /* 0x000ea20000000800 */
[----:B------:R-:W-:Y:S01]  /*3de0*/  @!P6 FMUL R52, R52, 0.5 ;  /* 0x3f0000003434e820 */ /* 0x000fe20000400000 */
[--C-:B------:R-:W-:Y:S01]  /*3df0*/  FFMA R54, R54, UR26, -R41.reuse ;  /* 0x0000001a36367c23 */ /* 0x100fe20008000829 */
[----:B------:R-:W-:Y:S01]  /*3e00*/  FFMA R55, R55, UR26, -R41 ;  /* 0x0000001a37377c23 */ /* 0x000fe20008000829 */
[----:B------:R-:W-:Y:S01]  /*3e10*/  @!P5 FMUL R53, R53, 0.5 ;  /* 0x3f0000003535d820 */ /* 0x000fe20000400000 */
[----:B------:R-:W-:Y:S01]  /*3e20*/  FMUL R96, R40, UR26 ;  /* 0x0000001a28607c20 */ /* 0x000fe20008400000 */
[----:B-1----:R-:W-:Y:S01]  /*3e30*/  @!P4 FMUL R8, R8, R8 ;  /* 0x000000080808c220 */ /* 0x002fe20000400000 */
[----:B------:R-:W-:Y:S01]  /*3e40*/  FSETP.GEU.AND P4, PT, R30, -126, PT ;  /* 0xc2fc00001e00780b */ /* 0x000fe20003f8e000 */
[----:B------:R-:W1:Y:S01]  /*3e50*/  MUFU.EX2 R23, R52 ;  /* 0x0000003400177308 */ /* 0x000e620000000800 */
[----:B------:R-:W-:-:S03]  /*3e60*/  F2FP.F16.F32.PACK_AB R24, R25, R24 ;  /* 0x000000181918723e */ /* 0x000fc600000000ff */
[----:B------:R-:W-:-:S04]  /*3e70*/  @!P3 FMUL R26, R26, 0.5 ;  /* 0x3f0000001a1ab820 */ /* 0x000fc80000400000 */
[----:B------:R-:W3:Y:S01]  /*3e80*/  MUFU.EX2 R20, R53 ;  /* 0x0000003500147308 */ /* 0x000ee20000000800 */
[----:B--2---:R-:W-:Y:S01]  /*3e90*/  @!P2 FMUL R21, R21, R21 ;  /* 0x000000151515a220 */ /* 0x004fe20000400000 */
[----:B------:R-:W-:Y:S02]  /*3ea0*/  FSETP.GEU.AND P2, PT, R27, -126, PT ;  /* 0xc2fc00001b00780b */ /* 0x000fe40003f4e000 */
[----:B------:R-:W-:-:S04]  /*3eb0*/  @!P4 FMUL R30, R30, 0.5 ;  /* 0x3f0000001e1ec820 */ /* 0x000fc80000400000 */
[----:B------:R2:W4:Y:S01]  /*3ec0*/  MUFU.EX2 R44, R26 ;  /* 0x0000001a002c7308 */ /* 0x0005220000000800 */
[----:B-1----:R-:W-:Y:S01]  /*3ed0*/  @!P6 FMUL R23, R23, R23 ;  /* 0x000000171717e220 */ /* 0x002fe20000400000 */
[----:B------:R-:W-:-:S05]  /*3ee0*/  FSETP.GEU.AND P6, PT, R31, -126, PT ;  /* 0xc2fc00001f00780b */ /* 0x000fca0003fce000 */
[----:B------:R-:W-:Y:S01]  /*3ef0*/  @!P2 FMUL R27, R27, 0.5 ;  /* 0x3f0000001b1ba820 */ /* 0x000fe20000400000 */
[----:B------:R1:W5:Y:S01]  /*3f00*/  MUFU.EX2 R48, R30 ;  /* 0x0000001e00307308 */ /* 0x0003620000000800 */
[----:B---3--:R-:W-:Y:S01]  /*3f10*/  @!P5 FMUL R20, R20, R20 ;  /* 0x000000141414d220 */ /* 0x008fe20000400000 */
[----:B------:R-:W-:Y:S01]  /*3f20*/  FSETP.GEU.AND P5, PT, R34, -126, PT ;  /* 0xc2fc00002200780b */ /* 0x000fe20003fae000 */
[----:B--2---:R-:W-:-:S04]  /*3f30*/  FFMA R26, R38, UR26, -R41 ;  /* 0x0000001a261a7c23 */ /* 0x004fc80008000829 */
[----:B------:R-:W-:Y:S01]  /*3f40*/  @!P6 FMUL R31, R31, 0.5 ;  /* 0x3f0000001f1fe820 */ /* 0x000fe20000400000 */
[----:B------:R2:W3:Y:S01]  /*3f50*/  MUFU.EX2 R45, R27 ;  /* 0x0000001b002d7308 */ /* 0x0004e20000000800 */
[----:B----4-:R-:W-:Y:S01]  /*3f60*/  @!P3 FMUL R44, R44, R44 ;  /* 0x0000002c2c2cb220 */ /* 0x010fe20000400000 */
[----:B------:R-:W-:Y:S01]  /*3f70*/  FSETP.GEU.AND P3, PT, R35, -126, PT ;  /* 0xc2fc00002300780b */ /* 0x000fe20003f6e000 */
[----:B-1----:R-:W-:-:S04]  /*3f80*/  FFMA R30, R42, UR26, -R41 ;  /* 0x0000001a2a1e7c23 */ /* 0x002fc80008000829 */
[----:B------:R-:W-:Y:S01]  /*3f90*/  @!P5 FMUL R34, R34, 0.5 ;  /* 0x3f0000002222d820 */ /* 0x000fe20000400000 */
[----:B------:R1:W4:Y:S01]  /*3fa0*/  MUFU.EX2 R49, R31 ;  /* 0x0000001f00317308 */ /* 0x0003220000000800 */
[----:B--2---:R-:W-:Y:S01]  /*3fb0*/  FFMA R27, R39, UR26, -R41 ;  /* 0x0000001a271b7c23 */ /* 0x004fe20008000829 */
[----:B-----5:R-:W-:-:S04]  /*3fc0*/  @!P4 FMUL R48, R48, R48 ;  /* 0x000000303030c220 */ /* 0x020fc80000400000 */
[----:B------:R-:W-:Y:S01]  /*3fd0*/  FSETP.GEU.AND P4, PT, R27, -126, PT ;  /* 0xc2fc00001b00780b */ /* 0x000fe20003f8e000 */
[----:B------:R-:W-:Y:S01]  /*3fe0*/  @!P3 FMUL R35, R35, 0.5 ;  /* 0x3f0000002323b820 */ /* 0x000fe20000400000 */
[----:B------:R2:W5:Y:S01]  /*3ff0*/  MUFU.EX2 R38, R34 ;  /* 0x0000002200267308 */ /* 0x0005620000000800 */
[----:B---3--:R-:W-:Y:S01]  /*4000*/  @!P2 FMUL R45, R45, R45 ;  /* 0x0000002d2d2da220 */ /* 0x008fe20000400000 */
[----:B------:R-:W-:Y:S01]  /*4010*/  FSETP.GEU.AND P2, PT, R26, -126, PT ;  /* 0xc2fc00001a00780b */ /* 0x000fe20003f4e000 */
[----:B-1----:R-:W-:-:S03]  /*4020*/  FFMA R31, R43, UR26, -R41 ;  /* 0x0000001a2b1f7c23 */ /* 0x002fc60008000829 */
[----:B------:R-:W-:Y:S02]  /*4030*/  F2FP.F16.F32.PACK_AB R25, R45, R44 ;  /* 0x0000002c2d19723e */ /* 0x000fe400000000ff */
[----:B------:R-:W1:Y:S01]  /*4040*/  MUFU.EX2 R39, R35 ;  /* 0x0000002300277308 */ /* 0x000e620000000800 */
[----:B--2---:R-:W-:Y:S01]  /*4050*/  FFMA R34, R46, UR26, -R41 ;  /* 0x0000001a2e227c23 */ /* 0x004fe20008000829 */
[----:B----4-:R-:W-:Y:S01]  /*4060*/  @!P6 FMUL R49, R49, R49 ;  /* 0x000000313131e220 */ /* 0x010fe20000400000 */
[----:B------:R-:W-:Y:S01]  /*4070*/  @!P4 FMUL R27, R27, 0.5 ;  /* 0x3f0000001b1bc820 */ /* 0x000fe20000400000 */
[----:B------:R-:W-:-:S03]  /*4080*/  FSETP.GEU.AND P6, PT, R30, -126, PT ;  /* 0xc2fc00001e00780b */ /* 0x000fc60003fce000 */
[----:B------:R-:W-:Y:S01]  /*4090*/  @!P2 FMUL R26, R26, 0.5 ;  /* 0x3f0000001a1aa820 */ /* 0x000fe20000400000 */
[----:B------:R2:W3:Y:S01]  /*40a0*/  MUFU.EX2 R43, R27 ;  /* 0x0000001b002b7308 */ /* 0x0004e20000000800 */
[----:B-----5:R-:W-:Y:S01]  /*40b0*/  @!P5 FMUL R38, R38, R38 ;  /* 0x000000262626d220 */ /* 0x020fe20000400000 */
[----:B------:R-:W-:-:S06]  /*40c0*/  FSETP.GEU.AND P5, PT, R31, -126, PT ;  /* 0xc2fc00001f00780b */ /* 0x000fcc0003fae000 */
[----:B------:R4:W5:Y:S01]  /*40d0*/  MUFU.EX2 R42, R26 ;  /* 0x0000001a002a7308 */ /* 0x0009620000000800 */
[----:B-1----:R-:W-:Y:S01]  /*40e0*/  @!P3 FMUL R39, R39, R39 ;  /* 0x000000272727b220 */ /* 0x002fe20000400000 */
[----:B------:R-:W-:Y:S01]  /*40f0*/  FSETP.GEU.AND P3, PT, R34, -126, PT ;  /* 0xc2fc00002200780b */ /* 0x000fe20003f6e000 */
[----:B--2---:R-:W-:Y:S01]  /*4100*/  FFMA R27, R50, UR26, -R41 ;  /* 0x0000001a321b7c23 */ /* 0x004fe20008000829 */
[----:B------:R-:W-:-:S03]  /*4110*/  @!P6 FMUL R30, R30, 0.5 ;  /* 0x3f0000001e1ee820 */ /* 0x000fc60000400000 */
[----:B------:R-:W-:Y:S01]  /*4120*/  @!P5 FMUL R31, R31, 0.5 ;  /* 0x3f0000001f1fd820 */ /* 0x000fe20000400000 */
[----:B------:R1:W2:Y:S01]  /*4130*/  MUFU.EX2 R53, R30 ;  /* 0x0000001e00357308 */ /* 0x0002a20000000800 */
[----:B----4-:R-:W-:Y:S01]  /*4140*/  FFMA R26, R47, UR26, -R41 ;  /* 0x0000001a2f1a7c23 */ /* 0x010fe20008000829 */
[----:B---3--:R-:W-:Y:S01]  /*4150*/  @!P4 FMUL R43, R43, R43 ;  /* 0x0000002b2b2bc220 */ /* 0x008fe20000400000 */
[----:B------:R-:W-:-:S04]  /*4160*/  FSETP.GEU.AND P4, PT, R27, -126, PT ;  /* 0xc2fc00001b00780b */ /* 0x000fc80003f8e000 */
[----:B------:R-:W-:Y:S01]  /*4170*/  @!P3 FMUL R34, R34, 0.5 ;  /* 0x3f0000002222b820 */ /* 0x000fe20000400000 */
[----:B------:R3:W4:Y:S01]  /*4180*/  MUFU.EX2 R46, R31 ;  /* 0x0000001f002e7308 */ /* 0x0007220000000800 */
[----:B-----5:R-:W-:Y:S01]  /*4190*/  @!P2 FMUL R42, R42, R42 ;  /* 0x0000002a2a2aa220 */ /* 0x020fe20000400000 */
[----:B------:R-:W-:Y:S01]  /*41a0*/  FSETP.GEU.AND P2, PT, R26, -126, PT ;  /* 0xc2fc00001a00780b */ /* 0x000fe20003f4e000 */
[----:B-1----:R-:W-:-:S05]  /*41b0*/  FFMA R30, R51, UR26, -R41 ;  /* 0x0000001a331e7c23 */ /* 0x002fca0008000829 */
[----:B------:R1:W5:Y:S01]  /*41c0*/  MUFU.EX2 R47, R34 ;  /* 0x00000022002f7308 */ /* 0x0003620000000800 */
[----:B------:R-:W-:Y:S01]  /*41d0*/  @!P4 FMUL R27, R27, 0.5 ;  /* 0x3f0000001b1bc820 */ /* 0x000fe20000400000 */
[----:B--2---:R-:W-:Y:S01]  /*41e0*/  @!P6 FMUL R53, R53, R53 ;  /* 0x000000353535e220 */ /* 0x004fe20000400000 */
[----:B------:R-:W-:Y:S01]  /*41f0*/  FSETP.GEU.AND P6, PT, R30, -126, PT ;  /* 0xc2fc00001e00780b */ /* 0x000fe20003fce000 */
[----:B---3--:R-:W-:-:S03]  /*4200*/  FADD R31, R36, R23 ;  /* 0x00000017241f7221 */ /* 0x008fc60000000000 */
[----:B------:R-:W-:Y:S01]  /*4210*/  @!P2 FMUL R26, R26, 0.5 ;  /* 0x3f0000001a1aa820 */ /* 0x000fe20000400000 */
[----:B------:R2:W3:Y:S01]  /*4220*/  MUFU.EX2 R51, R27 ;  /* 0x0000001b00337308 */ /* 0x0004e20000000800 */
[----:B----4-:R-:W-:Y:S01]  /*4230*/  @!P5 FMUL R46, R46, R46 ;  /* 0x0000002e2e2ed220 */ /* 0x010fe20000400000 */
[----:B------:R-:W-:Y:S01]  /*4240*/  FSETP.GEU.AND P5, PT, R54, -126, PT ;  /* 0xc2fc00003600780b */ /* 0x000fe20003fae000 */
[----:B-1----:R-:W-:-:S05]  /*4250*/  FADD R34, R37, R20 ;  /* 0x0000001425227221 */ /* 0x002fca0000000000 */
[----:B------:R1:W4:Y:S01]  /*4260*/  MUFU.EX2 R50, R26 ;  /* 0x0000001a00327308 */ /* 0x0003220000000800 */
[----:B-----5:R-:W-:Y:S01]  /*4270*/  @!P3 FMUL R47, R47, R47 ;  /* 0x0000002f2f2fb220 */ /* 0x020fe20000400000 */
[----:B------:R-:W-:Y:S01]  /*4280*/  FSETP.GEU.AND P3, PT, R55, -126, PT ;  /* 0xc2fc00003700780b */ /* 0x000fe20003f6e000 */
[----:B------:R-:W-:Y:S01]  /*4290*/  @!P6 FMUL R30, R30, 0.5 ;  /* 0x3f0000001e1ee820 */ /* 0x000fe20000400000 */
[----:B--2---:R-:W-:-:S03]  /*42a0*/  FADD R27, R29, R14 ;  /* 0x0000000e1d1b7221 */ /* 0x004fc60000000000 */
[----:B------:R-:W-:Y:S01]  /*42b0*/  @!P5 FMUL R54, R54, 0.5 ;  /* 0x3f0000003636d820 */ /* 0x000fe20000400000 */
[----:B------:R2:W5:Y:S01]  /*42c0*/  MUFU.EX2 R52, R30 ;  /* 0x0000001e00347308 */ /* 0x0005620000000800 */
[----:B---3--:R-:W-:Y:S01]  /*42d0*/  @!P4 FMUL R51, R51, R51 ;  /* 0x000000333333c220 */ /* 0x008fe20000400000 */
[----:B------:R-:W-:Y:S01]  /*42e0*/  FSETP.GEU.AND P4, PT, R96, -126, PT ;  /* 0xc2fc00006000780b */ /* 0x000fe20003f8e000 */
[----:B-1----:R-:W-:Y:S01]  /*42f0*/  FADD R26, R33, R8 ;  /* 0x00000008211a7221 */ /* 0x002fe20000000000 */
[----:B------:R-:W-:-:S03]  /*4300*/  FADD R34, R27, R34 ;  /* 0x000000221b227221 */ /* 0x000fc60000000000 */
[----:B------:R-:W-:Y:S01]  /*4310*/  @!P3 FMUL R55, R55, 0.5 ;  /* 0x3f0000003737b820 */ /* 0x000fe20000400000 */
[----:B------:R1:W3:Y:S01]  /*4320*/  MUFU.EX2 R41, R54 ;  /* 0x0000003600297308 */ /* 0x0002e20000000800 */
[----:B----4-:R-:W-:Y:S01]  /*4330*/  @!P2 FMUL R50, R50, R50 ;  /* 0x000000323232a220 */ /* 0x010fe20000400000 */
[----:B------:R-:W-:Y:S01]  /*4340*/  FSETP.GEU.AND P2, PT, R10, -126, PT ;  /* 0xc2fc00000a00780b */ /* 0x000fe20003f4e000 */
[----:B------:R-:W-:Y:S01]  /*4350*/  FADD R35, R9, R26 ;  /* 0x0000001a09237221 */ /* 0x000fe20000000000 */
[----:B--2---:R-:W-:Y:S01]  /*4360*/  FADD R30, R32, R21 ;  /* 0x00000015201e7221 */ /* 0x004fe20000000000 */
[----:B------:R-:W-:Y:S01]  /*4370*/  FADD R26, R28, R15 ;  /* 0x0000000f1c1a7221 */ /* 0x000fe20000000000 */
[----:B------:R-:W-:Y:S01]  /*4380*/  F2FP.F16.F32.PACK_AB R32, R33, R32 ;  /* 0x000000202120723e */ /* 0x000fe200000000ff */
[----:B------:R-:W-:Y:S01]  /*4390*/  @!P4 FMUL R96, R96, 0.5 ;  /* 0x3f0000006060c820 */ /* 0x000fe20000400000 */
[----:B------:R2:W4:Y:S01]  /*43a0*/  MUFU.EX2 R40, R55 ;  /* 0x0000003700287308 */ /* 0x0005220000000800 */
[----:B-----5:R-:W-:Y:S01]  /*43b0*/  @!P6 FMUL R52, R52, R52 ;  /* 0x000000343434e220 */ /* 0x020fe20000400000 */
[----:B------:R-:W-:Y:S01]  /*43c0*/  FADD R11, R11, R30 ;  /* 0x0000001e0b0b7221 */ /* 0x000fe20000000000 */
[----:B------:R-:W-:Y:S01]  /*43d0*/  FADD R26, R26, R31 ;  /* 0x0000001f1a1a7221 */ /* 0x000fe20000000000 */
[----:B------:R-:W-:Y:S01]  /*43e0*/  FADD R30, R45, R46 ;  /* 0x0000002e2d1e7221 */ /* 0x000fe20000000000 */
[----:B------:R-:W-:Y:S01]  /*43f0*/  FADD R97, R39, R52 ;  /* 0x0000003427617221 */ /* 0x000fe20000000000 */
[----:B-1----:R-:W-:Y:S01]  /*4400*/  FADD R54, R49, R50 ;  /* 0x0000003231367221 */ /* 0x002fe20000000000 */
[----:B------:R-:W-:Y:S01]  /*4410*/  @!P2 FMUL R10, R10, 0.5 ;  /* 0x3f0000000a0aa820 */ /* 0x000fe20000400000 */
[----:B------:R1:W5:Y:S01]  /*4420*/  MUFU.EX2 R27, R96 ;  /* 0x00000060001b7308 */ /* 0x0003620000000800 */
[----:B---3--:R-:W-:Y:S01]  /*4430*/  @!P5 FMUL R41, R41, R41 ;  /* 0x000000292929d220 */ /* 0x008fe20000400000 */
[----:B--2---:R-:W-:Y:S01]  /*4440*/  FADD R55, R38, R51 ;  /* 0x0000003326377221 */ /* 0x004fe20000000000 */
[----:B------:R-:W-:Y:S01]  /*4450*/  FADD R31, R48, R47 ;  /* 0x0000002f301f7221 */ /* 0x000fe20000000000 */
[----:B------:R-:W-:Y:S01]  /*4460*/  FADD R30, R30, R97 ;  /* 0x000000611e1e7221 */ /* 0x000fe20000000000 */
[----:B------:R-:W-:Y:S01]  /*4470*/  FADD R34, R35, R34 ;  /* 0x0000002223227221 */ /* 0x000fe20000000000 */
[----:B------:R-:W-:Y:S01]  /*4480*/  FADD R11, R11, R26 ;  /* 0x0000001a0b0b7221 */ /* 0x000fe20000000000 */
[----:B------:R-:W-:Y:S01]  /*4490*/  F2FP.F16.F32.PACK_AB R26, R29, R28 ;  /* 0x0000001c1d1a723e */ /* 0x000fe200000000ff */
[----:B------:R2:W3:Y:S01]  /*44a0*/  MUFU.EX2 R9, R10 ;  /* 0x0000000a00097308 */ /* 0x0004e20000000800 */
[----:B----4-:R-:W-:Y:S01]  /*44b0*/  @!P3 FMUL R40, R40, R40 ;  /* 0x000000282828b220 */ /* 0x010fe20000400000 */
[----:B-1----:R-:W-:Y:S01]  /*44c0*/  FADD R96, R42, R41 ;  /* 0x000000292a607221 */ /* 0x002fe20000000000 */
[----:B------:R-:W-:Y:S01]  /*44d0*/  FADD R34, R11, R34 ;  /* 0x000000220b227221 */ /* 0x000fe20000000000 */
[----:B------:R-:W-:Y:S01]  /*44e0*/  F2FP.F16.F32.PACK_AB R45, R46, R53 ;  /* 0x000000352e2d723e */ /* 0x000fe200000000ff */
[----:B------:R-:W-:Y:S01]  /*44f0*/  FADD R99, R43, R40 ;  /* 0x000000282b637221 */ /* 0x000fe20000000000 */
[----:B------:R-:W-:Y:S01]  /*4500*/  FADD R31, R31, R96 ;  /* 0x000000601f1f7221 */ /* 0x000fe20000000000 */
[----:B------:R-:W-:Y:S01]  /*4510*/  F2FP.F16.F32.PACK_AB R33, R39, R38 ;  /* 0x000000262721723e */ /* 0x000fe200000000ff */
[----:B--2---:R-:W-:Y:S01]  /*4520*/  FADD R10, R44, R53 ;  /* 0x000000352c0a7221 */ /* 0x004fe20000000000 */
[----:B------:R-:W-:Y:S01]  /*4530*/  FADD R99, R54, R99 ;  /* 0x0000006336637221 */ /* 0x000fe20000000000 */
[----:B-----5:R-:W-:Y:S01]  /*4540*/  @!P4 FMUL R27, R27, R27 ;  /* 0x0000001b1b1bc220 */ /* 0x020fe20000400000 */
[----:B------:R-:W-:Y:S01]  /*4550*/  F2FP.F16.F32.PACK_AB R35, R43, R42 ;  /* 0x0000002a2b23723e */ /* 0x000fe200000000ff */
[----:B------:R-:W-:Y:S01]  /*4560*/  FADD R10, R10, R55 ;  /* 0x000000370a0a7221 */ /* 0x000fe20000000000 */
[----:B------:R-:W-:Y:S01]  /*4570*/  FADD R99, R30, R99 ;  /* 0x000000631e637221 */ /* 0x000fe20000000000 */
[-C--:B------:R-:W-:Y:S01]  /*4580*/  FMUL R90, R90, R27.reuse ;  /* 0x0000001b5a5a7220 */ /* 0x080fe20000400000 */
[----:B------:R-:W-:Y:S01]  /*4590*/  FMUL R91, R91, R27 ;  /* 0x0000001b5b5b7220 */ /* 0x000fe20000400000 */
[----:B------:R-:W-:Y:S01]  /*45a0*/  FADD R10, R10, R31 ;  /* 0x0000001f0a0a7221 */ /* 0x000fe20000000000 */
[----:B---3--:R-:W-:Y:S01]  /*45b0*/  @!P2 FMUL R9, R9, R9 ;  /* 0x000000090909a220 */ /* 0x008fe20000400000 */
[-C--:B------:R-:W-:Y:S01]  /*45c0*/  FMUL R94, R94, R27.reuse ;  /* 0x0000001b5e5e7220 */ /* 0x080fe20000400000 */
[-C--:B------:R-:W-:Y:S01]  /*45d0*/  FMUL R95, R95, R27.reuse ;  /* 0x0000001b5f5f7220 */ /* 0x080fe20000400000 */
[----:B------:R-:W-:Y:S01]  /*45e0*/  FADD R10, R10, R99 ;  /* 0x000000630a0a7221 */ /* 0x000fe20000000000 */
[----:B------:R-:W-:Y:S01]  /*45f0*/  FFMA R0, R9, R0, R34 ;  /* 0x0000000009007223 */ /* 0x000fe20000000022 */
[-C--:B------:R-:W-:Y:S01]  /*4600*/  FMUL R82, R82, R27.reuse ;  /* 0x0000001b52527220 */ /* 0x080fe20000400000 */
[-C--:B------:R-:W-:Y:S01]  /*4610*/  FMUL R83, R83, R27.reuse ;  /* 0x0000001b53537220 */ /* 0x080fe20000400000 */
[----:B------:R-:W-:Y:S01]  /*4620*/  FFMA R6, R27, R6, R10 ;  /* 0x000000061b067223 */ /* 0x000fe2000000000a */
[----:B------:R-:W-:Y:S01]  /*4630*/  SHF.L.U32 R10, R19, 0x1f, RZ ;  /* 0x0000001f130a7819 */ /* 0x000fe200000006ff */
[-C--:B------:R-:W-:Y:S01]  /*4640*/  FMUL R86, R86, R27.reuse ;  /* 0x0000001b56567220 */ /* 0x080fe20000400000 */
[-C--:B------:R-:W-:Y:S01]  /*4650*/  FMUL R87, R87, R27.reuse ;  /* 0x0000001b57577220 */ /* 0x080fe20000400000 */
[-C--:B------:R-:W-:Y:S01]  /*4660*/  FMUL R74, R74, R27.reuse ;  /* 0x0000001b4a4a7220 */ /* 0x080fe20000400000 */
[----:B------:R1:W2:Y:S01]  /*4670*/  SYNCS.PHASECHK.TRANS64.TRYWAIT P2, [UR6+0x13a00], R10 ;  /* 0x013a000aff0075a7 */ /* 0x0002a20008040146 */
[-C--:B------:R-:W-:Y:S01]  /*4680*/  FMUL R75, R75, R27.reuse ;  /* 0x0000001b4b4b7220 */ /* 0x080fe20000400000 */
        /* <DEDUP_REMOVED lines=9> */
[----:B------:R-:W-:Y:S01]  /*4720*/  FMUL R63, R63, R27 ;  /* 0x0000001b3f3f7220 */ /* 0x000fe20000400000 */
        /* <DEDUP_REMOVED lines=20> */
[----:B------:R-:W-:-:S02]  /*4870*/  F2FP.F16.F32.PACK_AB R27, R49, R48 ;  /* 0x00000030311b723e */ /* 0x000fc400000000ff */
[----:B------:R-:W-:Y:S02]  /*4880*/  F2FP.F16.F32.PACK_AB R34, R37, R36 ;  /* 0x000000242522723e */ /* 0x000fe400000000ff */
[----:B------:R-:W-:Y:S02]  /*4890*/  F2FP.F16.F32.PACK_AB R44, R12, R13 ;  /* 0x0000000d0c2c723e */ /* 0x000fe400000000ff */
[----:B------:R-:W-:Y:S02]  /*48a0*/  F2FP.F16.F32.PACK_AB R46, R14, R15 ;  /* 0x0000000f0e2e723e */ /* 0x000fe400000000ff */
[----:B------:R-:W-:Y:S02]  /*48b0*/  F2FP.F16.F32.PACK_AB R47, R50, R47 ;  /* 0x0000002f322f723e */ /* 0x000fe400000000ff */
[----:B------:R-:W-:Y:S02]  /*48c0*/  F2FP.F16.F32.PACK_AB R28, R8, R21 ;  /* 0x00000015081c723e */ /* 0x000fe400000000ff */
[----:B------:R-:W-:-:S02]  /*48d0*/  F2FP.F16.F32.PACK_AB R29, R52, R51 ;  /* 0x00000033341d723e */ /* 0x000fc400000000ff */
[----:B------:R-:W-:Y:S01]  /*48e0*/  F2FP.F16.F32.PACK_AB R30, R20, R23 ;  /* 0x00000017141e723e */ /* 0x000fe200000000ff */
[----:B-12---:R-:W-:Y:S06]  /*48f0*/  @!P0 BRA `(.L_x_29) ;  /* 0x0000000000048947 */ /* 0x006fec0003800000 */
[----:B------:R-:W-:Y:S01]  /*4900*/  BPT.TRAP 0x1 ;  /* 0x000000040000795c */ /* 0x000fe20000300000 */
.L_x_29:
[----:B------:R-:W-:Y:S05]  /*4910*/  @P2 BRA `(.L_x_30) ;  /* 0x0000000000082947 */ /* 0x000fea0003800000 */
[----:B------:R-:W1:Y:S02]  /*4920*/  SYNCS.PHASECHK.TRANS64.TRYWAIT P2, [UR6+0x13a00], R10 ;  /* 0x013a000aff0075a7 */ /* 0x000e640008040146 */
[----:B-1----:R-:W-:Y:S05]  /*4930*/  @!P2 BRA `(.L_x_31) ;  /* 0x000000680084a947 */ /* 0x002fea0003800000 */
.L_x_30:
        /* <DEDUP_REMOVED lines=8> */
[----:B------:R-:W-:Y:S01]  /*49c0*/  HGMMA.64x16x16.F32 R88, R24, gdesc[UR4].tnspB, R88, gsb0 ;  /* 0x4020000418587df0 */ /* 0x000fe20008000858 */
[----:B------:R-:W-:Y:S01]  /*49d0*/  UMOV UR6, UR14 ;  /* 0x0000000e00067c82 */ /* 0x000fe20008000000 */
[----:B------:R-:W-:Y:S01]  /*49e0*/  UMOV UR7, 0xc0000010 ;  /* 0xc000001000077882 */ /* 0x000fe20000000000 */
[----:B------:R-:W-:-:S02]  /*49f0*/  UIADD3 UR19, UR11, 0x200, URZ ;  /* 0x000002000b137890 */ /* 0x000fc4000fffe03f */
        /* <DEDUP_REMOVED lines=108> */
.L_x_32:
[----:B------:R-:W-:-:S04]  /*50c0*/  ULEA UR6, UR25, UR36, 0x3 ;  /* 0x0000002419067291 */ /* 0x000fc8000f8e183f */
[----:B------:R-:W-:-:S04]  /*50d0*/  UIADD3 UR6, UR6, 0x13a28, URZ ;  /* 0x00013a2806067890 */ /* 0x000fc8000fffe03f */
[----:B------:R-:W-:-:S09]  /*50e0*/  UPRMT UR6, URZ, 0x654, UR6 ;  /* 0x000006543f067896 */ /* 0x000fd20008000006 */
[----:B------:R-:W-:Y:S01]  /*50f0*/  SYNCS.ARRIVE.TRANS64.RED.A1T0 RZ, [UR6], RZ ;  /* 0x000000ffffff79a7 */ /* 0x000fe20008100406 */
[----:B------:R-:W-:Y:S05]  /*5100*/  @P1 BRA `(.L_x_33) ;  /* 0x0000000000041947 */ /* 0x000fea0003800000 */
[----:B------:R-:W-:Y:S01]  /*5110*/  BPT.TRAP 0x1 ;  /* 0x000000040000795c */ /* 0x000fe20000300000 */
.L_x_33:
[----:B------:R-:W-:-:S04]  /*5120*/  UIADD3 UR25, UR25, 0x1, URZ ;  /* 0x0000000119197890 */ /* 0x000fc8000fffe03f */
[----:B------:R-:W-:-:S04]  /*5130*/  UISETP.NE.AND UP0, UPT, UR25, 0x5, UPT ;  /* 0x000000051900788c */ /* 0x000fc8000bf05270 */
[----:B------:R-:W-:Y:S01]  /*5140*/  USEL UR25, UR25, URZ, UP0 ;  /* 0x0000003f19197287 */ /* 0x000fe20008000000 */
[----:B------:R-:W-:Y:S11]  /*5150*/  @!P0 BRA `(.L_x_34) ;  /* 0x0000000000048947 */ /* 0x000ff60003800000 */
[----:B------:R-:W-:Y:S01]  /*5160*/  BPT.TRAP 0x1 ;  /* 0x000000040000795c */ /* 0x000fe20000300000 */
.L_x_34:
[----:B------:R-:W-:-:S04]  /*5170*/  ULEA UR6, UR25, UR36, 0x3 ;  /* 0x0000002419067291 */ /* 0x000fc8000f8e183f */
[----:B------:R-:W-:-:S04]  /*5180*/  UIADD3 UR6, UR6, 0x13a28, URZ ;  /* 0x00013a2806067890 */ /* 0x000fc8000fffe03f */
[----:B------:R-:W-:-:S09]  /*5190*/  UPRMT UR6, URZ, 0x654, UR6 ;  /* 0x000006543f067896 */ /* 0x000fd20008000006 */
[----:B------:R-:W-:Y:S01]  /*51a0*/  SYNCS.ARRIVE.TRANS64.RED.A1T0 RZ, [UR6], RZ ;  /* 0x000000ffffff79a7 */ /* 0x000fe20008100406 */
[----:B------:R-:W-:Y:S05]  /*51b0*/  @P1 BRA `(.L_x_35) ;  /* 0x0000000000041947 */ /* 0x000fea0003800000 */
[----:B------:R-:W-:Y:S01]  /*51c0*/  BPT.TRAP 0x1 ;  /* 0x000000040000795c */ /* 0x000fe20000300000 */
.L_x_35:
[----:B------:R-:W-:Y:S01]  /*51d0*/  UIADD3 UR10, UR10, 0x1, URZ ;  /* 0x000000010a0a7890 */ /* 0x000fe2000fffe03f */
[C---:B------:R-:W-:Y:S01]  /*51e0*/  ISETP.GT.AND P2, PT, R7.reuse, 0x2, PT ;  /* 0x000000020700780c */ /* 0x040fe20003f44270 */
[----:B------:R-:W-:Y:S01]  /*51f0*/  UIADD3 UR25, UR25, 0x1, URZ ;  /* 0x0000000119197890 */ /* 0x000fe2000fffe03f */
[----:B------:R-:W-:Y:S01]  /*5200*/  IADD3 R7, R7, -0x1, RZ ;  /* 0xffffffff07077810 */ /* 0x000fe20007ffe0ff */
[----:B------:R-:W-:Y:S01]  /*5210*/  UISETP.NE.AND UP1, UPT, UR10, 0x5, UPT ;  /* 0x000000050a00788c */ /* 0x000fe2000bf25270 */
[----:B------:R-:W-:Y:S01]  /*5220*/  VIADD R3, R3, 0x40 ;  /* 0x0000004003037836 */ /* 0x000fe20000000000 */
[----:B------:R-:W-:Y:S01]  /*5230*/  UISETP.NE.AND UP0, UPT, UR25, 0x5, UPT ;  /* 0x000000051900788c */ /* 0x000fe2000bf05270 */
[----:B-1----:R-:W-:Y:S01]  /*5240*/  IMAD.MOV.U32 R9, RZ, RZ, R4 ;  /* 0x000000ffff097224 */ /* 0x002fe200078e0004 */
[----:B------:R-:W-:Y:S01]  /*5250*/  USEL UR6, URZ, 0x1, UP1 ;  /* 0x000000013f067887 */ /* 0x000fe20008800000 */
[----:B------:R-:W-:Y:S01]  /*5260*/  MOV R11, R5 ;  /* 0x00000005000b7202 */ /* 0x000fe20000000f00 */
[----:B------:R-:W-:-:S02]  /*5270*/  USEL UR25, UR25, URZ, UP0 ;  /* 0x0000003f19197287 */ /* 0x000fc40008000000 */
[----:B------:R-:W-:Y:S02]  /*5280*/  USEL UR53, UR10, URZ, UP1 ;  /* 0x0000003f0a357287 */ /* 0x000fe40008800000 */
[----:B------:R-:W-:Y:S01]  /*5290*/  LOP3.LUT R19, R19, UR6, RZ, 0x3c, !PT ;  /* 0x0000000613137c12 */ /* 0x000fe2000f8e3cff */
[----:B------:R-:W-:Y:S09]  /*52a0*/  @P2 BRA `(.L_x_36) ;  /* 0xffffffe000282947 */ /* 0x000ff2000383ffff */
.L_x_25:
[----:B------:R-:W-:-:S13]  /*52b0*/  ISETP.GE.AND P2, PT, R7, 0x1, PT ;  /* 0x000000010700780c */ /* 0x000fda0003f46270 */
[----:B------:R-:W-:Y:S05]  /*52c0*/  @!P2 BRA `(.L_x_37) ;  /* 0x0000002000eca947 */ /* 0x000fea0003800000 */
[----:B------:R-:W-:Y:S01]  /*52d0*/  IMAD.MOV.U32 R8, RZ, RZ, R4 ;  /* 0x000000ffff087224 */ /* 0x000fe200078e0004 */
[----:B------:R-:W-:Y:S01]  /*52e0*/  ULDC UR27, c[0x0][0x28c] ;  /* 0x0000a300001b7ab9 */ /* 0x000fe20000000800 */
[----:B------:R-:W-:Y:S01]  /*52f0*/  IMAD.MOV.U32 R9, RZ, RZ, R5 ;  /* 0x000000ffff097224 */ /* 0x000fe200078e0005 */
[----:B------:R-:W-:-:S06]  /*5300*/  ULDC UR26, c[0x0][0x604] ;  /* 0x00018100001a7ab9 */ /* 0x000fcc0000000800 */
.L_x_48:
[----:B------:R-:W-:Y:S05]  /*5310*/  @!P0 BRA `(.L_x_38) ;  /* 0x0000000000048947 */ /* 0x000fea0003800000 */
[----:B------:R-:W-:Y:S01]  /*5320*/  BPT.TRAP 0x1 ;  /* 0x000000040000795c */ /* 0x000fe20000300000 */
.L_x_38:
[----:B------:R-:W-:Y:S01]  /*5330*/  ULEA UR6, UR53, UR36, 0x3 ;  /* 0x0000002435067291 */ /* 0x000fe2000f8e183f */
[----:B------:R-:W-:-:S08]  /*5340*/  SHF.L.U32 R4, R19, 0x1f, RZ ;  /* 0x0000001f13047819 */ /* 0x000fd000000006ff */
[----:B------:R-:W1:Y:S02]  /*5350*/  SYNCS.PHASECHK.TRANS64.TRYWAIT P2, [UR6+0x13a00], R4 ;  /* 0x013a0004ff0075a7 */ /* 0x000e640008040146 */
[----:B-1----:R-:W-:Y:S05]  /*5360*/  @!P2 BRA `(.L_x_39) ;  /* 0x000000600010a947 */ /* 0x002fea0003800000 */
.L_x_132:
        /* <DEDUP_REMOVED lines=32> */
.L_x_40:
[C---:B-1----:R-:W-:Y:S01]  /*5570*/  IADD3 R4, R3.reuse, 0x1, RZ ;  /* 0x0000000103047810 */ /* 0x042fe20007ffe0ff */
[C---:B------:R-:W-:Y:S01]  /*5580*/  VIADD R5, R3.reuse, 0x8 ;  /* 0x0000000803057836 */ /* 0x040fe20000000000 */
[C---:B------:R-:W-:Y:S01]  /*5590*/  ISETP.GE.AND P5, PT, R3.reuse, UR27, PT ;  /* 0x0000001b03007c0c */ /* 0x040fe2000bfa6270 */
[C---:B------:R-:W-:Y:S01]  /*55a0*/  VIADD R10, R3.reuse, 0x9 ;  /* 0x00000009030a7836 */ /* 0x040fe20000000000 */
[----:B------:R-:W-:Y:S01]  /*55b0*/  ISETP.GE.AND P6, PT, R4, UR27, PT ;  /* 0x0000001b04007c0c */ /* 0x000fe2000bfc6270 */
[----:B------:R-:W-:Y:S01]  /*55c0*/  ULEA UR6, UR10, UR36, 0x3 ;  /* 0x000000240a067291 */ /* 0x000fe2000f8e183f */
[----:B------:R-:W-:Y:S02]  /*55d0*/  IADD3 R4, R3, 0x10, RZ ;  /* 0x0000001003047810 */ /* 0x000fe40007ffe0ff */
[----:B------:R-:W-:Y:S01]  /*55e0*/  ISETP.GE.AND P3, PT, R5, UR27, PT ;  /* 0x0000001b05007c0c */ /* 0x000fe2000bf66270 */
[C---:B------:R-:W-:Y:S01]  /*55f0*/  VIADD R5, R3.reuse, 0x18 ;  /* 0x0000001803057836 */ /* 0x040fe20000000000 */
[----:B------:R-:W-:Y:S01]  /*5600*/  ISETP.GE.AND P4, PT, R4, UR27, PT ;  /* 0x0000001b04007c0c */ /* 0x000fe2000bf86270 */
[----:B------:R-:W-:Y:S01]  /*5610*/  VIADD R4, R3, 0x11 ;  /* 0x0000001103047836 */ /* 0x000fe20000000000 */
[----:B------:R-:W-:-:S02]  /*5620*/  FSEL R26, R26, -INF , !P5 ;  /* 0xff8000001a1a7808 */ /* 0x000fc40006800000 */
[----:B------:R-:W-:Y:S02]  /*5630*/  FSEL R25, R25, -INF , !P6 ;  /* 0xff80000019197808 */ /* 0x000fe40007000000 */
[----:B------:R-:W-:Y:S02]  /*5640*/  FSEL R27, R27, -INF , !P6 ;  /* 0xff8000001b1b7808 */ /* 0x000fe40007000000 */
[----:B------:R-:W-:Y:S02]  /*5650*/  FSEL R11, R24, -INF , !P5 ;  /* 0xff800000180b7808 */ /* 0x000fe40006800000 */
[----:B------:R-:W-:Y:S02]  /*5660*/  ISETP.GE.AND P6, PT, R5, UR27, PT ;  /* 0x0000001b05007c0c */ /* 0x000fe4000bfc6270 */
[----:B------:R-:W-:Y:S02]  /*5670*/  ISETP.GE.AND P5, PT, R4, UR27, PT ;  /* 0x0000001b04007c0c */ /* 0x000fe4000bfa6270 */
[----:B------:R-:W-:-:S02]  /*5680*/  IADD3 R5, R3, 0x19, RZ ;  /* 0x0000001903057810 */ /* 0x000fc40007ffe0ff */
[----:B------:R-:W-:Y:S02]  /*5690*/  FMNMX R4, R26, R9, !PT ;  /* 0x000000091a047209 */ /* 0x000fe40007800000 */
[----:B------:R-:W-:Y:S02]  /*56a0*/  FSEL R28, R28, -INF , !P3 ;  /* 0xff8000001c1c7808 */ /* 0x000fe40005800000 */
[----:B------:R-:W-:Y:S02]  /*56b0*/  FSEL R30, R30, -INF , !P3 ;  /* 0xff8000001e1e7808 */ /* 0x000fe40005800000 */
[----:B------:R-:W-:Y:S02]  /*56c0*/  ISETP.GE.AND P3, PT, R5, UR27, PT ;  /* 0x0000001b05007c0c */ /* 0x000fe4000bf66270 */
[----:B------:R-:W-:Y:S01]  /*56d0*/  ISETP.GE.AND P2, PT, R10, UR27, PT ;  /* 0x0000001b0a007c0c */ /* 0x000fe2000bf46270 */
[----:B------:R-:W-:Y:S01]  /*56e0*/  VIADD R10, R3, 0x20 ;  /* 0x00000020030a7836 */ /* 0x000fe20000000000 */
[----:B------:R-:W-:-:S02]  /*56f0*/  FMNMX R5, R27, R4, !PT ;  /* 0x000000041b057209 */ /* 0x000fc40007800000 */
[----:B------:R-:W-:Y:S02]  /*5700*/  FSEL R31, R31, -INF , !P2 ;  /* 0xff8000001f1f7808 */ /* 0x000fe40005000000 */
[----:B------:R-:W-:Y:S02]  /*5710*/  FMNMX R4, R30, R5, !PT ;  /* 0x000000051e047209 */ /* 0x000fe40007800000 */
[----:B------:R-:W-:Y:S02]  /*5720*/  FSEL R34, R34, -INF , !P4 ;  /* 0xff80000022227808 */ /* 0x000fe40006000000 */
[----:B------:R-:W-:Y:S02]  /*5730*/  FMNMX R5, R31, R4, !PT ;  /* 0x000000041f057209 */ /* 0x000fe40007800000 */
[----:B------:R-:W-:Y:S02]  /*5740*/  FSEL R29, R29, -INF , !P2 ;  /* 0xff8000001d1d7808 */ /* 0x000fe40005000000 */
[----:B------:R-:W-:-:S02]  /*5750*/  FSEL R35, R35, -INF , !P5 ;  /* 0xff80000023237808 */ /* 0x000fc40006800000 */
[----:B------:R-:W-:Y:S02]  /*5760*/  FMNMX R4, R34, R5, !PT ;  /* 0x0000000522047209 */ /* 0x000fe40007800000 */
[----:B------:R-:W-:Y:S01]  /*5770*/  ISETP.GE.AND P2, PT, R10, UR27, PT ;  /* 0x0000001b0a007c0c */ /* 0x000fe2000bf46270 */
[----:B------:R-:W-:Y:S01]  /*5780*/  VIADD R10, R3, 0x21 ;  /* 0x00000021030a7836 */ /* 0x000fe20000000000 */
[----:B------:R-:W-:Y:S02]  /*5790*/  FSEL R38, R38, -INF , !P6 ;  /* 0xff80000026267808 */ /* 0x000fe40007000000 */
[----:B------:R-:W-:Y:S02]  /*57a0*/  FMNMX R5, R35, R4, !PT ;  /* 0x0000000423057209 */ /* 0x000fe40007800000 */
[----:B------:R-:W-:Y:S02]  /*57b0*/  FSEL R33, R33, -INF , !P5 ;  /* 0xff80000021217808 */ /* 0x000fe40006800000 */
[----:B------:R-:W-:Y:S01]  /*57c0*/  ISETP.GE.AND P5, PT, R10, UR27, PT ;  /* 0x0000001b0a007c0c */ /* 0x000fe2000bfa6270 */
[----:B------:R-:W-:Y:S01]  /*57d0*/  VIADD R10, R3, 0x29 ;  /* 0x00000029030a7836 */ /* 0x000fe20000000000 */
[----:B------:R-:W-:-:S02]  /*57e0*/  FSEL R39, R39, -INF , !P3 ;  /* 0xff80000027277808 */ /* 0x000fc40005800000 */
[----:B------:R-:W-:Y:S02]  /*57f0*/  FMNMX R4, R38, R5, !PT ;  /* 0x0000000526047209 */ /* 0x000fe40007800000 */
[----:B------:R-:W-:Y:S02]  /*5800*/  IADD3 R12, R3, 0x28, RZ ;  /* 0x00000028030c7810 */ /* 0x000fe40007ffe0ff */
[----:B------:R-:W-:Y:S02]  /*5810*/  FSEL R36, R36, -INF , !P6 ;  /* 0xff80000024247808 */ /* 0x000fe40007000000 */
[----:B------:R-:W-:Y:S02]  /*5820*/  FSEL R42, R42, -INF , !P2 ;  /* 0xff8000002a2a7808 */ /* 0x000fe40005000000 */
[----:B------:R-:W-:Y:S02]  /*5830*/  FMNMX R5, R39, R4, !PT ;  /* 0x0000000427057209 */ /* 0x000fe40007800000 */
[----:B------:R-:W-:Y:S01]  /*5840*/  ISETP.GE.AND P6, PT, R10, UR27, PT ;  /* 0x0000001b0a007c0c */ /* 0x000fe2000bfc6270 */
[----:B------:R-:W-:Y:S01]  /*5850*/  VIADD R10, R3, 0x30 ;  /* 0x00000030030a7836 */ /* 0x000fe20000000000 */
[----:B------:R-:W-:-:S02]  /*5860*/  FSEL R32, R32, -INF , !P4 ;  /* 0xff80000020207808 */ /* 0x000fc40006000000 */
[----:B------:R-:W-:Y:S02]  /*5870*/  ISETP.GE.AND P4, PT, R12, UR27, PT ;  /* 0x0000001b0c007c0c */ /* 0x000fe4000bf86270 */
[----:B------:R-:W-:Y:S02]  /*5880*/  FSEL R43, R43, -INF , !P5 ;  /* 0xff8000002b2b7808 */ /* 0x000fe40006800000 */
[----:B------:R-:W-:Y:S02]  /*5890*/  FMNMX R4, R42, R5, !PT ;  /* 0x000000052a047209 */ /* 0x000fe40007800000 */
[----:B------:R-:W-:Y:S02]  /*58a0*/  FSEL R37, R37, -INF , !P3 ;  /* 0xff80000025257808 */ /* 0x000fe40005800000 */
[----:B------:R-:W-:Y:S02]  /*58b0*/  ISETP.GE.AND P3, PT, R10, UR27, PT ;  /* 0x0000001b0a007c0c */ /* 0x000fe4000bf66270 */
[----:B------:R-:W-:-:S02]  /*58c0*/  IADD3 R10, R3, 0x31, RZ ;  /* 0x00000031030a7810 */ /* 0x000fc40007ffe0ff */
[----:B------:R-:W-:Y:S02]  /*58d0*/  FSEL R46, R46, -INF , !P4 ;  /* 0xff8000002e2e7808 */ /* 0x000fe40006000000 */
[----:B------:R-:W-:Y:S02]  /*58e0*/  FMNMX R5, R43, R4, !PT ;  /* 0x000000042b057209 */ /* 0x000fe40007800000 */
[----:B------:R-:W-:Y:S02]  /*58f0*/  FSEL R40, R40, -INF , !P2 ;  /* 0xff80000028287808 */ /* 0x000fe40005000000 */
[----:B------:R-:W-:Y:S01]  /*5900*/  ISETP.GE.AND P2, PT, R10, UR27, PT ;  /* 0x0000001b0a007c0c */ /* 0x000fe2000bf46270 */
[----:B------:R-:W-:Y:S01]  /*5910*/  VIADD R10, R3, 0x38 ;  /* 0x00000038030a7836 */ /* 0x000fe20000000000 */
[----:B------:R-:W-:Y:S02]  /*5920*/  FSEL R47, R47, -INF , !P6 ;  /* 0xff8000002f2f7808 */ /* 0x000fe40007000000 */
[----:B------:R-:W-:-:S02]  /*5930*/  FMNMX R4, R46, R5, !PT ;  /* 0x000000052e047209 */ /* 0x000fc40007800000 */
        /* <DEDUP_REMOVED lines=8> */
[----:B------:R-:W-:Y:S02]  /*59c0*/  ISETP.GE.AND P4, PT, R10, UR27, PT ;  /* 0x0000001b0a007c0c */ /* 0x000fe4000bf86270 */
[----:B------:R-:W-:Y:S02]  /*59d0*/  FSEL R54, R54, -INF , !P5 ;  /* 0xff80000036367808 */ /* 0x000fe40006800000 */
[----:B------:R-:W-:Y:S02]  /*59e0*/  FMNMX R5, R51, R4, !PT ;  /* 0x0000000433057209 */ /* 0x000fe40007800000 */
[----:B------:R-:W-:Y:S02]  /*59f0*/  FSEL R55, R55, -INF , !P4 ;  /* 0xff80000037377808 */ /* 0x000fe40006000000 */
[----:B------:R-:W-:-:S02]  /*5a00*/  FMNMX R4, R54, R5, !PT ;  /* 0x0000000536047209 */ /* 0x000fc40007800000 */
[----:B------:R-:W-:Y:S02]  /*5a10*/  P2R R13, PR, RZ, 0x2 ;  /* 0x00000002ff0d7803 */ /* 0x000fe40000000000 */
[----:B------:R-:W-:Y:S02]  /*5a20*/  FMNMX R10, R55, R4, !PT ;  /* 0x00000004370a7209 */ /* 0x000fe40007800000 */
[----:B------:R-:W-:Y:S02]  /*5a30*/  FMNMX R4, R11, R8, !PT ;  /* 0x000000080b047209 */ /* 0x000fe40007800000 */
[----:B------:R-:W-:Y:S01]  /*5a40*/  FSEL R45, R45, -INF , !P6 ;  /* 0xff8000002d2d7808 */ /* 0x000fe20007000000 */
[----:B------:R-:W1:Y:S01]  /*5a50*/  SHFL.BFLY PT, R5, R10, 0x1, 0x1f ;  /* 0x0c201f000a057f89 */ /* 0x000e6200000e0000 */
[----:B------:R-:W-:Y:S02]  /*5a60*/  FSEL R48, R48, -INF , !P3 ;  /* 0xff80000030307808 */ /* 0x000fe40005800000 */
[----:B------:R-:W-:-:S02]  /*5a70*/  FSEL R49, R49, -INF , !P2 ;  /* 0xff80000031317808 */ /* 0x000fc40005000000 */
[----:B------:R-:W-:Y:S02]  /*5a80*/  FSEL R52, R52, -INF , !P5 ;  /* 0xff80000034347808 */ /* 0x000fe40006800000 */
[----:B------:R-:W-:Y:S02]  /*5a90*/  FSEL R53, R53, -INF , !P4 ;  /* 0xff80000035357808 */ /* 0x000fe40006000000 */
[----:B-1----:R-:W-:-:S05]  /*5aa0*/  FMNMX R12, R10, R5, !PT ;  /* 0x000000050a0c7209 */ /* 0x002fca0007800000 */
[----:B------:R-:W1:Y:S02]  /*5ab0*/  SHFL.BFLY PT, R5, R12, 0x2, 0x1f ;  /* 0x0c401f000c057f89 */ /* 0x000e6400000e0000 */
[----:B-1----:R-:W-:-:S04]  /*5ac0*/  FMNMX R5, R12, R5, !PT ;  /* 0x000000050c057209 */ /* 0x002fc80007800000 */
[----:B------:R-:W-:-:S04]  /*5ad0*/  FSETP.NEU.AND P1, PT, R5, -INF , PT ;  /* 0xff8000000500780b */ /* 0x000fc80003f2d000 */
[----:B------:R-:W-:Y:S02]  /*5ae0*/  FSEL R20, R5, RZ, P1 ;  /* 0x000000ff05147208 */ /* 0x000fe40000800000 */
[----:B------:R-:W-:Y:S02]  /*5af0*/  ISETP.NE.AND P1, PT, R13, RZ, PT ;  /* 0x000000ff0d00720c */ /* 0x000fe40003f25270 */
[----:B------:R-:W-:Y:S01]  /*5b00*/  FMNMX R13, R25, R4, !PT ;  /* 0x00000004190d7209 */ /* 0x000fe20007800000 */
[C---:B------:R-:W-:Y:S01]  /*5b10*/  FMUL R10, R20.reuse, UR26 ;  /* 0x0000001a140a7c20 */ /* 0x040fe20008400000 */
[----:B------:R-:W-:Y:S02]  /*5b20*/  FADD R20, -R20, R9 ;  /* 0x0000000914147221 */ /* 0x000fe40000000100 */
[----:B------:R-:W-:Y:S01]  /*5b30*/  FMNMX R4, R28, R13, !PT ;  /* 0x0000000d1c047209 */ /* 0x000fe20007800000 */
[--C-:B------:R-:W-:Y:S01]  /*5b40*/  FFMA R26, R26, UR26, -R10.reuse ;  /* 0x0000001a1a1a7c23 */ /* 0x100fe2000800080a */
[--C-:B------:R-:W-:Y:S01]  /*5b50*/  FFMA R27, R27, UR26, -R10.reuse ;  /* 0x0000001a1b1b7c23 */ /* 0x100fe2000800080a */
        /* <DEDUP_REMOVED lines=16> */
[----:B------:R-:W-:Y:S01]  /*5c60*/  @!P6 FMUL R26, R26, 0.5 ;  /* 0x3f0000001a1ae820 */ /* 0x000fe20000400000 */
[----:B------:R-:W-:Y:S01]  /*5c70*/  FMNMX R13, R37, R4, !PT ;  /* 0x00000004250d7209 */ /* 0x000fe20007800000 */
[----:B------:R-:W-:Y:S01]  /*5c80*/  FFMA R23, R46, UR26, -R10 ;  /* 0x0000001a2e177c23 */ /* 0x000fe2000800080a */
[----:B------:R-:W-:Y:S01]  /*5c90*/  FSETP.GEU.AND P2, PT, R30, -126, PT ;  /* 0xc2fc00001e00780b */ /* 0x000fe20003f4e000 */
[----:B------:R-:W-:Y:S01]  /*5ca0*/  @!P3 FMUL R27, R27, 0.5 ;  /* 0x3f0000001b1bb820 */ /* 0x000fe20000400000 */
[----:B------:R-:W-:Y:S01]  /*5cb0*/  FMNMX R4, R40, R13, !PT ;  /* 0x0000000d28047209 */ /* 0x000fe20007800000 */
[----:B------:R-:W1:Y:S01]  /*5cc0*/  MUFU.EX2 R96, R26 ;  /* 0x0000001a00607308 */ /* 0x000e620000000800 */
[----:B------:R-:W-:Y:S01]  /*5cd0*/  FMUL R20, R20, UR26 ;  /* 0x0000001a14147c20 */ /* 0x000fe20008400000 */
[----:B------:R-:W-:Y:S01]  /*5ce0*/  @!P5 FMUL R31, R31, 0.5 ;  /* 0x3f0000001f1fd820 */ /* 0x000fe20000400000 */
[----:B------:R-:W-:-:S03]  /*5cf0*/  FMNMX R13, R41, R4, !PT ;  /* 0x00000004290d7209 */ /* 0x000fc60007800000 */
[----:B------:R-:W-:Y:S01]  /*5d00*/  @!P4 FMUL R34, R34, 0.5 ;  /* 0x3f0000002222c820 */ /* 0x000fe20000400000 */
[----:B------:R-:W-:Y:S01]  /*5d10*/  FMNMX R4, R44, R13, !PT ;  /* 0x0000000d2c047209 */ /* 0x000fe20007800000 */
[----:B------:R-:W2:Y:S02]  /*5d20*/  MUFU.EX2 R97, R27 ;  /* 0x0000001b00617308 */ /* 0x000ea40000000800 */
[----:B------:R-:W-:Y:S01]  /*5d30*/  @!P2 FMUL R30, R30, 0.5 ;  /* 0x3f0000001e1ea820 */ /* 0x000fe20000400000 */
[----:B------:R-:W-:-:S04]  /*5d40*/  FMNMX R13, R45, R4, !PT ;  /* 0x000000042d0d7209 */ /* 0x000fc80007800000 */
[----:B------:R-:W-:Y:S01]  /*5d50*/  FMNMX R4, R48, R13, !PT ;  /* 0x0000000d30047209 */ /* 0x000fe20007800000 */
[----:B------:R-:W3:Y:S01]  /*5d60*/  MUFU.EX2 R99, R31 ;  /* 0x0000001f00637308 */ /* 0x000ee20000000800 */
[----:B-1----:R-:W-:Y:S01]  /*5d70*/  @!P6 FMUL R96, R96, R96 ;  /* 0x000000606060e220 */ /* 0x002fe20000400000 */
[----:B------:R-:W-:Y:S02]  /*5d80*/  FSETP.GEU.AND P6, PT, R35, -126, PT ;  /* 0xc2fc00002300780b */ /* 0x000fe40003fce000 */
[----:B------:R-:W-:-:S04]  /*5d90*/  FMNMX R13, R49, R4, !PT ;  /* 0x00000004310d7209 */ /* 0x000fc80007800000 */
[----:B------:R-:W-:Y:S01]  /*5da0*/  FMNMX R4, R52, R13, !PT ;  /* 0x0000000d34047209 */ /* 0x000fe20007800000 */
[----:B--2---:R-:W-:Y:S01]  /*5db0*/  @!P3 FMUL R97, R97, R97 ;  /* 0x000000616161b220 */ /* 0x004fe20000400000 */
[----:B------:R-:W1:Y:S01]  /*5dc0*/  MUFU.EX2 R38, R34 ;  /* 0x0000002200267308 */ /* 0x000e620000000800 */
[----:B------:R-:W-:Y:S02]  /*5dd0*/  FSETP.GEU.AND P3, PT, R12, -126, PT ;  /* 0xc2fc00000c00780b */ /* 0x000fe40003f6e000 */
[----:B------:R-:W-:Y:S02]  /*5de0*/  FMNMX R4, R53, R4, !PT ;  /* 0x0000000435047209 */ /* 0x000fe40007800000 */
[----:B------:R-:W-:Y:S01]  /*5df0*/  @!P6 FMUL R35, R35, 0.5 ;  /* 0x3f0000002323e820 */ /* 0x000fe20000400000 */
[----:B---3--:R-:W-:Y:S02]  /*5e00*/  @!P5 FMUL R99, R99, R99 ;  /* 0x000000636363d220 */ /* 0x008fe40000400000 */
[----:B------:R-:W2:Y:S01]  /*5e10*/  SHFL.BFLY PT, R13, R4, 0x1, 0x1f ;  /* 0x0c201f00040d7f89 */ /* 0x000ea200000e0000 */
[----:B------:R-:W3:Y:S01]  /*5e20*/  MUFU.EX2 R98, R30 ;  /* 0x0000001e00627308 */ /* 0x000ee20000000800 */
[----:B------:R-:W-:-:S04]  /*5e30*/  FSETP.GEU.AND P5, PT, R15, -126, PT ;  /* 0xc2fc00000f00780b */ /* 0x000fc80003fae000 */
[----:B------:R-:W-:Y:S01]  /*5e40*/  @!P3 FMUL R12, R12, 0.5 ;  /* 0x3f0000000c0cb820 */ /* 0x000fe20000400000 */
[----:B-1----:R-:W-:Y:S02]  /*5e50*/  @!P4 FMUL R38, R38, R38 ;  /* 0x000000262626c220 */ /* 0x002fe40000400000 */
[----:B------:R-:W1:Y:S01]  /*5e60*/  MUFU.EX2 R39, R35 ;  /* 0x0000002300277308 */ /* 0x000e620000000800 */
[----:B------:R-:W-:-:S05]  /*5e70*/  FSETP.GEU.AND P4, PT, R21, -126, PT ;  /* 0xc2fc00001500780b */ /* 0x000fca0003f8e000 */
[----:B------:R-:W-:Y:S02]  /*5e80*/  @!P5 FMUL R15, R15, 0.5 ;  /* 0x3f0000000f0fd820 */ /* 0x000fe40000400000 */
[----:B------:R4:W5:Y:S01]  /*5e90*/  MUFU.EX2 R42, R12 ;  /* 0x0000000c002a7308 */ /* 0x0009620000000800 */
[----:B---3--:R-:W-:Y:S01]  /*5ea0*/  @!P2 FMUL R98, R98, R98 ;  /* 0x000000626262a220 */ /* 0x008fe20000400000 */
[----:B------:R-:W-:Y:S02]  /*5eb0*/  FSETP.GEU.AND P2, PT, R14, -126, PT ;  /* 0xc2fc00000e00780b */ /* 0x000fe40003f4e000 */
[----:B--2---:R-:W-:Y:S02]  /*5ec0*/  FMNMX R4, R4, R13, !PT ;  /* 0x0000000d04047209 */ /* 0x004fe40007800000 */
[----:B------:R-:W-:Y:S02]  /*5ed0*/  @!P4 FMUL R21, R21, 0.5 ;  /* 0x3f0000001515c820 */ /* 0x000fe40000400000 */
[----:B------:R2:W3:Y:S01]  /*5ee0*/  MUFU.EX2 R101, R15 ;  /* 0x0000000f00657308 */ /* 0x0004e20000000800 */
[----:B----4-:R-:W-:Y:S01]  /*5ef0*/  FFMA R12, R47, UR26, -R10 ;  /* 0x0000001a2f0c7c23 */ /* 0x010fe2000800080a */
[----:B-1----:R-:W-:Y:S01]  /*5f00*/  @!P6 FMUL R39, R39, R39 ;  /* 0x000000272727e220 */ /* 0x002fe20000400000 */
[----:B------:R-:W1:Y:S01]  /*5f10*/  SHFL.BFLY PT, R13, R4, 0x2, 0x1f ;  /* 0x0c401f00040d7f89 */ /* 0x000e6200000e0000 */
[----:B------:R-:W-:-:S03]  /*5f20*/  FSETP.GEU.AND P6, PT, R23, -126, PT ;  /* 0xc2fc00001700780b */ /* 0x000fc60003fce000 */
[----:B------:R-:W-:Y:S01]  /*5f30*/  @!P2 FMUL R14, R14, 0.5 ;  /* 0x3f0000000e0ea820 */ /* 0x000fe20000400000 */
[----:B------:R4:W1:Y:S01]  /*5f40*/  MUFU.EX2 R46, R21 ;  /* 0x00000015002e7308 */ /* 0x0008620000000800 */
[----:B-----5:R-:W-:Y:S01]  /*5f50*/  @!P3 FMUL R42, R42, R42 ;  /* 0x0000002a2a2ab220 */ /* 0x020fe20000400000 */
[----:B------:R-:W-:Y:S01]  /*5f60*/  FSETP.GEU.AND P3, PT, R12, -126, PT ;  /* 0xc2fc00000c00780b */ /* 0x000fe20003f6e000 */
[----:B--2---:R-:W-:-:S05]  /*5f70*/  FFMA R15, R51, UR26, -R10 ;  /* 0x0000001a330f7c23 */ /* 0x004fca000800080a */
[----:B------:R2:W5:Y:S01]  /*5f80*/  MUFU.EX2 R43, R14 ;  /* 0x0000000e002b7308 */ /* 0x0005620000000800 */
[----:B------:R-:W-:Y:S01]  /*5f90*/  @!P6 FMUL R23, R23, 0.5 ;  /* 0x3f0000001717e820 */ /* 0x000fe20000400000 */
[----:B---3--:R-:W-:Y:S01]  /*5fa0*/  @!P5 FMUL R101, R101, R101 ;  /* 0x000000656565d220 */ /* 0x008fe20000400000 */
[----:B------:R-:W-:Y:S01]  /*5fb0*/  FSETP.GEU.AND P5, PT, R15, -126, PT ;  /* 0xc2fc00000f00780b */ /* 0x000fe20003fae000 */
[----:B----4-:R-:W-:-:S03]  /*5fc0*/  FFMA R21, R54, UR26, -R10 ;  /* 0x0000001a36157c23 */ /* 0x010fc6000800080a */
[----:B------:R-:W-:Y:S01]  /*5fd0*/  @!P3 FMUL R12, R12, 0.5 ;  /* 0x3f0000000c0cb820 */ /* 0x000fe20000400000 */
[----:B------:R3:W4:Y:S01]  /*5fe0*/  MUFU.EX2 R47, R23 ;  /* 0x00000017002f7308 */ /* 0x0007220000000800 */
[----:B--2---:R-:W-:Y:S01]  /*5ff0*/  FFMA R14, R50, UR26, -R10 ;  /* 0x0000001a320e7c23 */ /* 0x004fe2000800080a */
[----:B-1----:R-:W-:Y:S01]  /*6000*/  @!P4 FMUL R46, R46, R46 ;  /* 0x0000002e2e2ec220 */ /* 0x002fe20000400000 */
[----:B------:R-:W-:-:S04]  /*6010*/  FMNMX R4, R4, R13, !PT ;  /* 0x0000000d04047209 */ /* 0x000fc80007800000 */
[----:B------:R-:W-:Y:S01]  /*6020*/  FSETP.NEU.AND P4, PT, R4, -INF , PT ;  /* 0xff8000000400780b */ /* 0x000fe20003f8d000 */
[----:B------:R-:W1:Y:S01]  /*6030*/  MUFU.EX2 R50, R12 ;  /* 0x0000000c00327308 */ /* 0x000e620000000800 */
[----:B-----5:R-:W-:Y:S01]  /*6040*/  @!P2 FMUL R43, R43, R43 ;  /* 0x0000002b2b2ba220 */ /* 0x020fe20000400000 */
[----:B------:R-:W-:Y:S01]  /*6050*/  FSETP.GEU.AND P2, PT, R14, -126, PT ;  /* 0xc2fc00000e00780b */ /* 0x000fe20003f4e000 */
[----:B---3--:R-:W-:Y:S01]  /*6060*/  FFMA R23, R55, UR26, -R10 ;  /* 0x0000001a37177c23 */ /* 0x008fe2000800080a */
[----:B------:R-:W-:Y:S01]  /*6070*/  FSEL R13, R4, RZ, P4 ;  /* 0x000000ff040d7208 */ /* 0x000fe20002000000 */
[----:B------:R-:W-:Y:S01]  /*6080*/  @!P5 FMUL R15, R15, 0.5 ;  /* 0x3f0000000f0fd820 */ /* 0x000fe20000400000 */
[----:B------:R-:W-:-:S03]  /*6090*/  FSETP.GEU.AND P4, PT, R21, -126, PT ;  /* 0xc2fc00001500780b */ /* 0x000fc60003f8e000 */
[----:B------:R-:W-:Y:S01]  /*60a0*/  FMUL R10, R13, UR26 ;  /* 0x0000001a0d0a7c20 */ /* 0x000fe20008400000 */
[----:B------:R-:W2:Y:S01]  /*60b0*/  MUFU.EX2 R54, R15 ;  /* 0x0000000f00367308 */ /* 0x000ea20000000800 */
[----:B----4-:R-:W-:Y:S01]  /*60c0*/  @!P6 FMUL R47, R47, R47 ;  /* 0x0000002f2f2fe220 */ /* 0x010fe20000400000 */
[----:B------:R-:W-:Y:S01]  /*60d0*/  FSETP.GEU.AND P6, PT, R23, -126, PT ;  /* 0xc2fc00001700780b */ /* 0x000fe20003fce000 */
[--C-:B------:R-:W-:Y:S01]  /*60e0*/  FFMA R11, R11, UR26, -R10.reuse ;  /* 0x0000001a0b0b7c23 */ /* 0x100fe2000800080a */
[--C-:B------:R-:W-:Y:S01]  /*60f0*/  FFMA R28, R28, UR26, -R10.reuse ;  /* 0x0000001a1c1c7c23 */ /* 0x100fe2000800080a */
[----:B------:R-:W-:Y:S01]  /*6100*/  @!P2 FMUL R14, R14, 0.5 ;  /* 0x3f0000000e0ea820 */ /* 0x000fe20000400000 */
[--C-:B------:R-:W-:Y:S01]  /*6110*/  FFMA R25, R25, UR26, -R10.reuse ;  /* 0x0000001a19197c23 */ /* 0x100fe2000800080a */
[----:B-1----:R-:W-:Y:S01]  /*6120*/  @!P3 FMUL R50, R50, R50 ;  /* 0x000000323232b220 */ /* 0x002fe20000400000 */
[----:B------:R-:W-:Y:S01]  /*6130*/  FSETP.GEU.AND P3, PT, R11, -126, PT ;  /* 0xc2fc00000b00780b */ /* 0x000fe20003f6e000 */
[----:B------:R-:W1:Y:S01]  /*6140*/  MUFU.EX2 R51, R14 ;  /* 0x0000000e00337308 */ /* 0x000e620000000800 */
[----:B------:R-:W-:Y:S01]  /*6150*/  @!P4 FMUL R21, R21, 0.5 ;  /* 0x3f0000001515c820 */ /* 0x000fe20000400000 */
[--C-:B------:R-:W-:Y:S01]  /*6160*/  FFMA R32, R32, UR26, -R10.reuse ;  /* 0x0000001a20207c23 */ /* 0x100fe2000800080a */
[--C-:B------:R-:W-:Y:S01]  /*6170*/  FFMA R33, R33, UR26, -R10.reuse ;  /* 0x0000001a21217c23 */ /* 0x100fe2000800080a */
[--C-:B------:R-:W-:Y:S01]  /*6180*/  FFMA R29, R29, UR26, -R10.reuse ;  /* 0x0000001a1d1d7c23 */ /* 0x100fe2000800080a */
[--C-:B------:R-:W-:Y:S01]  /*6190*/  FFMA R37, R37, UR26, -R10.reuse ;  /* 0x0000001a25257c23 */ /* 0x100fe2000800080a */
[----:B------:R-:W-:Y:S01]  /*61a0*/  @!P6 FMUL R23, R23, 0.5 ;  /* 0x3f0000001717e820 */ /* 0x000fe20000400000 */
[--C-:B------:R-:W-:Y:S01]  /*61b0*/  FFMA R36, R36, UR26, -R10.reuse ;  /* 0x0000001a24247c23 */ /* 0x100fe2000800080a */
[----:B--2---:R-:W-:Y:S01]  /*61c0*/  @!P5 FMUL R54, R54, R54 ;  /* 0x000000363636d220 */ /* 0x004fe20000400000 */
[----:B------:R-:W-:Y:S01]  /*61d0*/  FSETP.GEU.AND P5, PT, R28, -126, PT ;  /* 0xc2fc00001c00780b */ /* 0x000fe20003fae000 */
[----:B------:R-:W2:Y:S01]  /*61e0*/  MUFU.EX2 R100, R23 ;  /* 0x0000001700647308 */ /* 0x000ea20000000800 */
[--C-:B------:R-:W-:Y:S01]  /*61f0*/  FFMA R40, R40, UR26, -R10.reuse ;  /* 0x0000001a28287c23 */ /* 0x100fe2000800080a */
[----:B------:R-:W-:Y:S01]  /*6200*/  @!P3 FMUL R11, R11, 0.5 ;  /* 0x3f0000000b0bb820 */ /* 0x000fe20000400000 */
[--C-:B------:R-:W-:Y:S01]  /*6210*/  FFMA R41, R41, UR26, -R10.reuse ;  /* 0x0000001a29297c23 */ /* 0x100fe2000800080a */
[--C-:B------:R-:W-:Y:S01]  /*6220*/  FFMA R44, R44, UR26, -R10.reuse ;  /* 0x0000001a2c2c7c23 */ /* 0x100fe2000800080a */
[--C-:B------:R-:W-:Y:S01]  /*6230*/  FFMA R48, R48, UR26, -R10.reuse ;  /* 0x0000001a30307c23 */ /* 0x100fe2000800080a */
[--C-:B------:R-:W-:Y:S01]  /*6240*/  FFMA R45, R45, UR26, -R10.reuse ;  /* 0x0000001a2d2d7c23 */ /* 0x100fe2000800080a */
[----:B-1----:R-:W-:Y:S01]  /*6250*/  @!P2 FMUL R51, R51, R51 ;  /* 0x000000333333a220 */ /* 0x002fe20000400000 */
[----:B------:R-:W1:Y:S01]  /*6260*/  MUFU.EX2 R24, R11 ;  /* 0x0000000b00187308 */ /* 0x000e620000000800 */
[----:B------:R-:W-:Y:S01]  /*6270*/  FSETP.GEU.AND P2, PT, R25, -126, PT ;  /* 0xc2fc00001900780b */ /* 0x000fe20003f4e000 */
[--C-:B------:R-:W-:Y:S01]  /*6280*/  FFMA R49, R49, UR26, -R10.reuse ;  /* 0x0000001a31317c23 */ /* 0x100fe2000800080a */
[--C-:B------:R-:W-:Y:S01]  /*6290*/  FFMA R52, R52, UR26, -R10.reuse ;  /* 0x0000001a34347c23 */ /* 0x100fe2000800080a */
[----:B------:R-:W-:Y:S01]  /*62a0*/  @!P5 FMUL R28, R28, 0.5 ;  /* 0x3f0000001c1cd820 */ /* 0x000fe20000400000 */
[----:B------:R-:W-:Y:S01]  /*62b0*/  FFMA R53, R53, UR26, -R10 ;  /* 0x0000001a35357c23 */ /* 0x000fe2000800080a */
[----:B------:R-:W-:Y:S01]  /*62c0*/  FADD R13, -R13, R8 ;  /* 0x000000080d0d7221 */ /* 0x000fe20000000100 */
[----:B------:R-:W-:Y:S01]  /*62d0*/  FADD R27, R98, R47 ;  /* 0x0000002f621b7221 */ /* 0x000fe20000000000 */
[----:B------:R-:W3:Y:S01]  /*62e0*/  MUFU.EX2 R55, R21 ;  /* 0x0000001500377308 */ /* 0x000ee20000000800 */
[----:B--2---:R-:W-:Y:S01]  /*62f0*/  @!P6 FMUL R100, R100, R100 ;  /* 0x000000646464e220 */ /* 0x004fe20000400000 */
[----:B------:R-:W-:Y:S01]  /*6300*/  FSETP.GEU.AND P6, PT, R32, -126, PT ;  /* 0xc2fc00002000780b */ /* 0x000fe20003fce000 */
[----:B------:R-:W-:Y:S01]  /*6310*/  FMUL R13, R13, UR26 ;  /* 0x0000001a0d0d7c20 */ /* 0x000fe20008400000 */
[----:B------:R-:W-:Y:S01]  /*6320*/  FADD R34, R39, R54 ;  /* 0x0000003627227221 */ /* 0x000fe20000000000 */
[----:B------:R-:W-:Y:S01]  /*6330*/  F2FP.F16.F32.PACK_AB R47, R50, R47 ;  /* 0x0000002f322f723e */ /* 0x000fe200000000ff */
[----:B------:R-:W-:-:S02]  /*6340*/  @!P2 FMUL R25, R25, 0.5 ;  /* 0x3f0000001919a820 */ /* 0x000fc40000400000 */
[----:B------:R2:W4:Y:S01]  /*6350*/  MUFU.EX2 R26, R28 ;  /* 0x0000001c001a7308 */ /* 0x0005220000000800 */
[----:B-1----:R-:W-:Y:S01]  /*6360*/  @!P3 FMUL R24, R24, R24 ;  /* 0x000000181818b220 */ /* 0x002fe20000400000 */
[----:B------:R-:W-:-:S05]  /*6370*/  FSETP.GEU.AND P3, PT, R33, -126, PT ;  /* 0xc2fc00002100780b */ /* 0x000fca0003f6e000 */
[----:B------:R-:W-:Y:S01]  /*6380*/  @!P6 FMUL R32, R32, 0.5 ;  /* 0x3f0000002020e820 */ /* 0x000fe20000400000 */
[----:B------:R1:W5:Y:S01]  /*6390*/  MUFU.EX2 R15, R25 ;  /* 0x00000019000f7308 */ /* 0x0003620000000800 */
[----:B---3--:R-:W-:Y:S01]  /*63a0*/  @!P4 FMUL R55, R55, R55 ;  /* 0x000000373737c220 */ /* 0x008fe20000400000 */
[----:B------:R-:W-:Y:S01]  /*63b0*/  FSETP.GEU.AND P4, PT, R29, -126, PT ;  /* 0xc2fc00001d00780b */ /* 0x000fe20003f8e000 */
[----:B--2---:R-:W-:-:S04]  /*63c0*/  FADD R28, R38, R51 ;  /* 0x00000033261c7221 */ /* 0x004fc80000000000 */
[----:B------:R-:W-:Y:S01]  /*63d0*/  @!P3 FMUL R33, R33, 0.5 ;  /* 0x3f0000002121b820 */ /* 0x000fe20000400000 */
[----:B------:R-:W2:Y:S01]  /*63e0*/  MUFU.EX2 R32, R32 ;  /* 0x0000002000207308 */ /* 0x000ea20000000800 */
[----:B----4-:R-:W-:Y:S01]  /*63f0*/  @!P5 FMUL R26, R26, R26 ;  /* 0x0000001a1a1ad220 */ /* 0x010fe20000400000 */
[----:B------:R-:W-:Y:S01]  /*6400*/  FSETP.GEU.AND P5, PT, R37, -126, PT ;  /* 0xc2fc00002500780b */ /* 0x000fe20003fae000 */
[----:B-1----:R-:W-:-:S04]  /*6410*/  FADD R25, R96, R101 ;  /* 0x0000006560197221 */ /* 0x002fc80000000000 */
[----:B------:R-:W-:Y:S01]  /*6420*/  @!P4 FMUL R29, R29, 0.5 ;  /* 0x3f0000001d1dc820 */ /* 0x000fe20000400000 */
[----:B------:R-:W1:Y:S01]  /*6430*/  MUFU.EX2 R33, R33 ;  /* 0x0000002100217308 */ /* 0x000e620000000800 */
[----:B-----5:R-:W-:Y:S01]  /*6440*/  @!P2 FMUL R15, R15, R15 ;  /* 0x0000000f0f0fa220 */ /* 0x020fe20000400000 */
[----:B------:R-:W-:-:S05]  /*6450*/  FSETP.GEU.AND P2, PT, R36, -126, PT ;  /* 0xc2fc00002400780b */ /* 0x000fca0003f4e000 */
[----:B------:R-:W-:Y:S01]  /*6460*/  @!P5 FMUL R37, R37, 0.5 ;  /* 0x3f0000002525d820 */ /* 0x000fe20000400000 */
[----:B------:R3:W4:Y:S01]  /*6470*/  MUFU.EX2 R11, R29 ;  /* 0x0000001d000b7308 */ /* 0x0007220000000800 */
[----:B--2---:R-:W-:Y:S01]  /*6480*/  @!P6 FMUL R32, R32, R32 ;  /* 0x000000202020e220 */ /* 0x004fe20000400000 */
[----:B------:R-:W-:-:S05]  /*6490*/  FSETP.GEU.AND P6, PT, R41, -126, PT ;  /* 0xc2fc00002900780b */ /* 0x000fca0003fce000 */
[----:B------:R-:W-:Y:S01]  /*64a0*/  @!P2 FMUL R36, R36, 0.5 ;  /* 0x3f0000002424a820 */ /* 0x000fe20000400000 */
[----:B------:R-:W2:Y:S01]  /*64b0*/  MUFU.EX2 R37, R37 ;  /* 0x0000002500257308 */ /* 0x000ea20000000800 */
[----:B-1----:R-:W-:Y:S01]  /*64c0*/  @!P3 FMUL R33, R33, R33 ;  /* 0x000000212121b220 */ /* 0x002fe20000400000 */
[----:B------:R-:W-:Y:S01]  /*64d0*/  FSETP.GEU.AND P3, PT, R44, -126, PT ;  /* 0xc2fc00002c00780b */ /* 0x000fe20003f6e000 */
[----:B---3--:R-:W-:-:S04]  /*64e0*/  FADD R29, R43, R100 ;  /* 0x000000642b1d7221 */ /* 0x008fc80000000000 */
[----:B------:R-:W-:Y:S01]  /*64f0*/  @!P6 FMUL R41, R41, 0.5 ;  /* 0x3f0000002929e820 */ /* 0x000fe20000400000 */
[----:B------:R1:W3:Y:S01]  /*6500*/  MUFU.EX2 R30, R36 ;  /* 0x00000024001e7308 */ /* 0x0002e20000000800 */
[----:B----4-:R-:W-:Y:S01]  /*6510*/  @!P4 FMUL R11, R11, R11 ;  /* 0x0000000b0b0bc220 */ /* 0x010fe20000400000 */
[----:B------:R-:W-:-:S05]  /*6520*/  FSETP.GEU.AND P4, PT, R40, -126, PT ;  /* 0xc2fc00002800780b */ /* 0x000fca0003f8e000 */
[----:B------:R-:W-:Y:S01]  /*6530*/  @!P3 FMUL R44, R44, 0.5 ;  /* 0x3f0000002c2cb820 */ /* 0x000fe20000400000 */
[----:B------:R-:W4:Y:S01]  /*6540*/  MUFU.EX2 R12, R41 ;  /* 0x00000029000c7308 */ /* 0x000f220000000800 */
[----:B--2---:R-:W-:Y:S01]  /*6550*/  @!P5 FMUL R37, R37, R37 ;  /* 0x000000252525d220 */ /* 0x004fe20000400000 */
[----:B------:R-:W-:Y:S01]  /*6560*/  FSETP.GEU.AND P5, PT, R48, -126, PT ;  /* 0xc2fc00003000780b */ /* 0x000fe20003fae000 */
[----:B-1----:R-:W-:-:S04]  /*6570*/  FADD R36, R42, R55 ;  /* 0x000000372a247221 */ /* 0x002fc80000000000 */
[----:B------:R-:W-:Y:S01]  /*6580*/  @!P4 FMUL R40, R40, 0.5 ;  /* 0x3f0000002828c820 */ /* 0x000fe20000400000 */
[----:B------:R-:W1:Y:S01]  /*6590*/  MUFU.EX2 R23, R44 ;  /* 0x0000002c00177308 */ /* 0x000e620000000800 */
[----:B---3--:R-:W-:Y:S01]  /*65a0*/  @!P2 FMUL R30, R30, R30 ;  /* 0x0000001e1e1ea220 */ /* 0x008fe20000400000 */
[----:B------:R-:W-:-:S05]  /*65b0*/  FSETP.GEU.AND P2, PT, R45, -126, PT ;  /* 0xc2fc00002d00780b */ /* 0x000fca0003f4e000 */
[----:B------:R-:W-:Y:S01]  /*65c0*/  @!P5 FMUL R48, R48, 0.5 ;  /* 0x3f0000003030d820 */ /* 0x000fe20000400000 */
[----:B------:R2:W3:Y:S01]  /*65d0*/  MUFU.EX2 R21, R40 ;  /* 0x0000002800157308 */ /* 0x0004e20000000800 */
[----:B----4-:R-:W-:Y:S01]  /*65e0*/  @!P6 FMUL R12, R12, R12 ;  /* 0x0000000c0c0ce220 */ /* 0x010fe20000400000 */
[----:B------:R-:W-:-:S05]  /*65f0*/  FSETP.GEU.AND P6, PT, R52, -126, PT ;  /* 0xc2fc00003400780b */ /* 0x000fca0003fce000 */
[----:B------:R-:W-:Y:S01]  /*6600*/  @!P2 FMUL R45, R45, 0.5 ;  /* 0x3f0000002d2da820 */ /* 0x000fe20000400000 */
[----:B------:R-:W4:Y:S01]  /*6610*/  MUFU.EX2 R35, R48 ;  /* 0x0000003000237308 */ /* 0x000f220000000800 */
[----:B-1----:R-:W-:Y:S01]  /*6620*/  @!P3 FMUL R23, R23, R23 ;  /* 0x000000171717b220 */ /* 0x002fe20000400000 */
[----:B------:R-:W-:Y:S01]  /*6630*/  FSETP.GEU.AND P3, PT, R53, -126, PT ;  /* 0xc2fc00003500780b */ /* 0x000fe20003f6e000 */
[----:B--2---:R-:W-:Y:S01]  /*6640*/  FADD R40, R25, R28 ;  /* 0x0000001c19287221 */ /* 0x004fe20000000000 */
[----:B------:R-:W-:Y:S01]  /*6650*/  FADD R25, R97, R46 ;  /* 0x0000002e61197221 */ /* 0x000fe20000000000 */
[----:B------:R-:W-:Y:S02]  /*6660*/  FADD R28, R99, R50 ;  /* 0x00000032631c7221 */ /* 0x000fe40000000000 */
[----:B------:R-:W-:Y:S01]  /*6670*/  @!P6 FMUL R52, R52, 0.5 ;  /* 0x3f0000003434e820 */ /* 0x000fe20000400000 */
[----:B------:R1:W2:Y:S01]  /*6680*/  MUFU.EX2 R14, R45 ;  /* 0x0000002d000e7308 */ /* 0x0002a20000000800 */
[----:B---3--:R-:W-:Y:S01]  /*6690*/  @!P4 FMUL R21, R21, R21 ;  /* 0x000000151515c220 */ /* 0x008fe20000400000 */
[----:B------:R-:W-:Y:S01]  /*66a0*/  FSETP.GEU.AND P4, PT, R49, -126, PT ;  /* 0xc2fc00003100780b */ /* 0x000fe20003f8e000 */
[----:B------:R-:W-:Y:S01]  /*66b0*/  FADD R44, R25, R34 ;  /* 0x00000022192c7221 */ /* 0x000fe20000000000 */
[----:B------:R-:W-:-:S03]  /*66c0*/  FADD R25, R15, R12 ;  /* 0x0000000c0f197221 */ /* 0x000fc60000000000 */
[----:B------:R-:W-:Y:S01]  /*66d0*/  @!P3 FMUL R53, R53, 0.5 ;  /* 0x3f0000003535b820 */ /* 0x000fe20000400000 */
[----:B------:R-:W3:Y:S01]  /*66e0*/  MUFU.EX2 R9, R52 ;  /* 0x0000003400097308 */ /* 0x000ee20000000800 */
[----:B----4-:R-:W-:Y:S01]  /*66f0*/  @!P5 FMUL R35, R35, R35 ;  /* 0x000000232323d220 */ /* 0x010fe20000400000 */
[----:B------:R-:W-:Y:S01]  /*6700*/  FSETP.GEU.AND P5, PT, R13, -126, PT ;  /* 0xc2fc00000d00780b */ /* 0x000fe20003fae000 */
[----:B-1----:R-:W-:Y:S01]  /*6710*/  FADD R45, R27, R36 ;  /* 0x000000241b2d7221 */ /* 0x002fe20000000000 */
[----:B------:R-:W-:Y:S01]  /*6720*/  FADD R27, R26, R23 ;  /* 0x000000171a1b7221 */ /* 0x000fe20000000000 */
[----:B------:R-:W-:Y:S02]  /*6730*/  F2FP.F16.F32.PACK_AB R26, R11, R26 ;  /* 0x0000001a0b1a723e */ /* 0x000fe400000000ff */
[----:B------:R-:W-:Y:S01]  /*6740*/  @!P4 FMUL R49, R49, 0.5 ;  /* 0x3f0000003131c820 */ /* 0x000fe20000400000 */
[----:B------:R1:W4:Y:S01]  /*6750*/  MUFU.EX2 R8, R53 ;  /* 0x0000003500087308 */ /* 0x0003220000000800 */
[----:B--2---:R-:W-:Y:S01]  /*6760*/  @!P2 FMUL R14, R14, R14 ;  /* 0x0000000e0e0ea220 */ /* 0x004fe20000400000 */
[----:B------:R-:W-:Y:S01]  /*6770*/  FSETP.GEU.AND P2, PT, R20, -126, PT ;  /* 0xc2fc00001400780b */ /* 0x000fe20003f4e000 */
[----:B------:R-:W-:Y:S01]  /*6780*/  FADD R40, R40, R45 ;  /* 0x0000002d28287221 */ /* 0x000fe20000000000 */
[----:B------:R-:W-:-:S02]  /*6790*/  F2FP.F16.F32.PACK_AB R45, R46, R101 ;  /* 0x000000652e2d723e */ /* 0x000fc400000000ff */
[----:B------:R-:W-:Y:S01]  /*67a0*/  F2FP.F16.F32.PACK_AB R46, R14, R23 ;  /* 0x000000170e2e723e */ /* 0x000fe200000000ff */
[----:B------:R-:W-:Y:S01]  /*67b0*/  @!P5 FMUL R13, R13, 0.5 ;  /* 0x3f0000000d0dd820 */ /* 0x000fe20000400000 */
[----:B------:R2:W5:Y:S01]  /*67c0*/  MUFU.EX2 R10, R49 ;  /* 0x00000031000a7308 */ /* 0x0005620000000800 */
[----:B---3--:R-:W-:Y:S01]  /*67d0*/  @!P6 FMUL R9, R9, R9 ;  /* 0x000000090909e220 */ /* 0x008fe20000400000 */
[----:B-1----:R-:W-:-:S03]  /*67e0*/  F2FP.F16.F32.PACK_AB R53, R54, R51 ;  /* 0x000000333635723e */ /* 0x002fc600000000ff */
[----:B------:R-:W-:Y:S01]  /*67f0*/  FADD R36, R30, R9 ;  /* 0x000000091e247221 */ /* 0x000fe20000000000 */
[----:B------:R-:W-:Y:S01]  /*6800*/  F2FP.F16.F32.PACK_AB R30, R37, R30 ;  /* 0x0000001e251e723e */ /* 0x000fe200000000ff */
[----:B------:R-:W-:Y:S01]  /*6810*/  @!P2 FMUL R20, R20, 0.5 ;  /* 0x3f0000001414a820 */ /* 0x000fe20000400000 */
[----:B------:R-:W1:Y:S01]  /*6820*/  MUFU.EX2 R13, R13 ;  /* 0x0000000d000d7308 */ /* 0x000e620000000800 */
[----:B----4-:R-:W-:Y:S01]  /*6830*/  @!P3 FMUL R8, R8, R8 ;  /* 0x000000080808b220 */ /* 0x010fe20000400000 */
[----:B--2---:R-:W-:Y:S01]  /*6840*/  FADD R49, R28, R29 ;  /* 0x0000001d1c317221 */ /* 0x004fe20000000000 */
[----:B------:R-:W-:Y:S01]  /*6850*/  FADD R28, R11, R14 ;  /* 0x0000000e0b1c7221 */ /* 0x000fe20000000000 */
[----:B------:R-:W-:Y:S01]  /*6860*/  FADD R29, R32, R35 ;  /* 0x00000023201d7221 */ /* 0x000fe20000000000 */
[----:B------:R-:W-:Y:S01]  /*6870*/  FADD R31, R37, R8 ;  /* 0x00000008251f7221 */ /* 0x000fe20000000000 */
[----:B------:R-:W-:Y:S01]  /*6880*/  FADD R27, R27, R36 ;  /* 0x000000241b1b7221 */ /* 0x000fe20000000000 */
[----:B------:R-:W-:Y:S01]  /*6890*/  FADD R49, R44, R49 ;  /* 0x000000312c317221 */ /* 0x000fe20000000000 */
[----:B------:R2:W3:Y:S01]  /*68a0*/  MUFU.EX2 R41, R20 ;  /* 0x0000001400297308 */ /* 0x0004e20000000800 */
[----:B-----5:R-:W-:Y:S01]  /*68b0*/  @!P4 FMUL R10, R10, R10 ;  /* 0x0000000a0a0ac220 */ /* 0x020fe20000400000 */
[----:B------:R-:W-:Y:S01]  /*68c0*/  FADD R28, R28, R31 ;  /* 0x0000001f1c1c7221 */ /* 0x000fe20000000000 */
[----:B------:R-:W-:Y:S01]  /*68d0*/  FADD R40, R40, R49 ;  /* 0x0000003128287221 */ /* 0x000fe20000000000 */
[----:B------:R-:W-:Y:S01]  /*68e0*/  F2FP.F16.F32.PACK_AB R31, R43, R42 ;  /* 0x0000002a2b1f723e */ /* 0x000fe200000000ff */
[----:B------:R-:W-:Y:S01]  /*68f0*/  FADD R34, R33, R10 ;  /* 0x0000000a21227221 */ /* 0x000fe20000000000 */
[----:B------:R-:W-:-:S02]  /*6900*/  F2FP.F16.F32.PACK_AB R44, R12, R21 ;  /* 0x000000150c2c723e */ /* 0x000fc400000000ff */
[----:B------:R-:W-:Y:S01]  /*6910*/  F2FP.F16.F32.PACK_AB R52, R10, R35 ;  /* 0x000000230a34723e */ /* 0x000fe200000000ff */
[----:B--2---:R-:W-:Y:S01]  /*6920*/  FADD R20, R24, R21 ;  /* 0x0000001518147221 */ /* 0x004fe20000000000 */
[----:B------:R-:W-:Y:S01]  /*6930*/  FADD R25, R25, R34 ;  /* 0x0000002219197221 */ /* 0x000fe20000000000 */
[----:B-1----:R-:W-:Y:S01]  /*6940*/  @!P5 FMUL R13, R13, R13 ;  /* 0x0000000d0d0dd220 */ /* 0x002fe20000400000 */
[----:B------:R-:W-:Y:S01]  /*6950*/  F2FP.F16.F32.PACK_AB R24, R15, R24 ;  /* 0x000000180f18723e */ /* 0x000fe200000000ff */
[----:B------:R-:W-:Y:S01]  /*6960*/  FADD R20, R20, R29 ;  /* 0x0000001d14147221 */ /* 0x000fe20000000000 */
[----:B------:R-:W-:Y:S01]  /*6970*/  FADD R25, R25, R28 ;  /* 0x0000001c19197221 */ /* 0x000fe20000000000 */
[----:B------:R-:W-:Y:S01]  /*6980*/  F2FP.F16.F32.PACK_AB R29, R39, R38 ;  /* 0x00000026271d723e */ /* 0x000fe200000000ff */
[----:B------:R-:W-:Y:S01]  /*6990*/  FMUL R88, R88, R13 ;  /* 0x0000000d58587220 */ /* 0x000fe20000400000 */
[----:B------:R-:W-:Y:S01]  /*69a0*/  FADD R20, R20, R27 ;  /* 0x0000001b14147221 */ /* 0x000fe20000000000 */
[----:B---3--:R-:W-:Y:S01]  /*69b0*/  @!P2 FMUL R41, R41, R41 ;  /* 0x000000292929a220 */ /* 0x008fe20000400000 */
[----:B------:R-:W-:Y:S01]  /*69c0*/  F2FP.F16.F32.PACK_AB R27, R99, R98 ;  /* 0x00000062631b723e */ /* 0x000fe200000000ff */
[----:B------:R-:W-:Y:S01]  /*69d0*/  FMUL R89, R89, R13 ;  /* 0x0000000d59597220 */ /* 0x000fe20000400000 */
        /* <DEDUP_REMOVED lines=25> */
[----:B------:R-:W-:Y:S01]  /*6b70*/  F2FP.F16.F32.PACK_AB R25, R97, R96 ;  /* 0x000000606119723e */ /* 0x000fe200000000ff */
        /* <DEDUP_REMOVED lines=19> */
[----:B------:R-:W-:Y:S01]  /*6cb0*/  F2FP.F16.F32.PACK_AB R54, R8, R9 ;  /* 0x000000090836723e */ /* 0x000fe200000000ff */
[----:B-1----:R-:W-:Y:S06]  /*6cc0*/  @!P0 BRA `(.L_x_41) ;  /* 0x0000000000048947 */ /* 0x002fec0003800000 */
[----:B------:R-:W-:Y:S01]  /*6cd0*/  BPT.TRAP 0x1 ;  /* 0x000000040000795c */ /* 0x000fe20000300000 */
.L_x_41:
[----:B--2---:R-:W-:Y:S05]  /*6ce0*/  @P2 BRA `(.L_x_42) ;  /* 0x0000000000082947 */ /* 0x004fea0003800000 */
[----:B------:R-:W1:Y:S02]  /*6cf0*/  SYNCS.PHASECHK.TRANS64.TRYWAIT P2, [UR6+0x13a00], R20 ;  /* 0x013a0014ff0075a7 */ /* 0x000e640008040146 */
[----:B-1----:R-:W-:Y:S05]  /*6d00*/  @!P2 BRA `(.L_x_43) ;  /* 0x0000004400c0a947 */ /* 0x002fea0003800000 */
.L_x_42:
        /* <DEDUP_REMOVED lines=120> */
.L_x_44:
[----:B------:R-:W-:-:S04]  /*7490*/  ULEA UR6, UR25, UR36, 0x3 ;  /* 0x0000002419067291 */ /* 0x000fc8000f8e183f */
[----:B------:R-:W-:-:S04]  /*74a0*/  UIADD3 UR6, UR6, 0x13a28, URZ ;  /* 0x00013a2806067890 */ /* 0x000fc8000fffe03f */
[----:B------:R-:W-:-:S09]  /*74b0*/  UPRMT UR6, URZ, 0x654, UR6 ;  /* 0x000006543f067896 */ /* 0x000fd20008000006 */
[----:B------:R-:W-:Y:S01]  /*74c0*/  SYNCS.ARRIVE.TRANS64.RED.A1T0 RZ, [UR6], RZ ;  /* 0x000000ffffff79a7 */ /* 0x000fe20008100406 */
[----:B------:R-:W-:Y:S05]  /*74d0*/  @P1 BRA `(.L_x_45) ;  /* 0x0000000000041947 */ /* 0x000fea0003800000 */
[----:B------:R-:W-:Y:S01]  /*74e0*/  BPT.TRAP 0x1 ;  /* 0x000000040000795c */ /* 0x000fe20000300000 */
.L_x_45:
[----:B------:R-:W-:-:S04]  /*74f0*/  UIADD3 UR25, UR25, 0x1, URZ ;  /* 0x0000000119197890 */ /* 0x000fc8000fffe03f */
[----:B------:R-:W-:-:S04]  /*7500*/  UISETP.NE.AND UP0, UPT, UR25, 0x5, UPT ;  /* 0x000000051900788c */ /* 0x000fc8000bf05270 */
[----:B------:R-:W-:Y:S01]  /*7510*/  USEL UR25, UR25, URZ, UP0 ;  /* 0x0000003f19197287 */ /* 0x000fe20008000000 */
[----:B------:R-:W-:Y:S11]  /*7520*/  @!P0 BRA `(.L_x_46) ;  /* 0x0000000000048947 */ /* 0x000ff60003800000 */
[----:B------:R-:W-:Y:S01]  /*7530*/  BPT.TRAP 0x1 ;  /* 0x000000040000795c */ /* 0x000fe20000300000 */
.L_x_46:
[----:B------:R-:W-:-:S04]  /*7540*/  ULEA UR6, UR25, UR36, 0x3 ;  /* 0x0000002419067291 */ /* 0x000fc8000f8e183f */
[----:B------:R-:W-:-:S04]  /*7550*/  UIADD3 UR6, UR6, 0x13a28, URZ ;  /* 0x00013a2806067890 */ /* 0x000fc8000fffe03f */
[----:B------:R-:W-:-:S09]  /*7560*/  UPRMT UR6, URZ, 0x654, UR6 ;  /* 0x000006543f067896 */ /* 0x000fd20008000006 */
[----:B------:R-:W-:Y:S01]  /*7570*/  SYNCS.ARRIVE.TRANS64.RED.A1T0 RZ, [UR6], RZ ;  /* 0x000000ffffff79a7 */ /* 0x000fe20008100406 */
[----:B------:R-:W-:Y:S05]  /*7580*/  @P1 BRA `(.L_x_47) ;  /* 0x0000000000041947 */ /* 0x000fea0003800000 */
[----:B------:R-:W-:Y:S01]  /*7590*/  BPT.TRAP 0x1 ;  /* 0x000000040000795c */ /* 0x000fe20000300000 */
.L_x_47:
[----:B------:R-:W-:Y:S01]  /*75a0*/  UIADD3 UR10, UR10, 0x1, URZ ;  /* 0x000000010a0a7890 */ /* 0x000fe2000fffe03f */
[C---:B------:R-:W-:Y:S01]  /*75b0*/  ISETP.GT.AND P2, PT, R7.reuse, 0x1, PT ;  /* 0x000000010700780c */ /* 0x040fe20003f44270 */
[----:B------:R-:W-:Y:S01]  /*75c0*/  UIADD3 UR25, UR25, 0x1, URZ ;  /* 0x0000000119197890 */ /* 0x000fe2000fffe03f */
[----:B------:R-:W-:Y:S01]  /*75d0*/  IADD3 R7, R7, -0x1, RZ ;  /* 0xffffffff07077810 */ /* 0x000fe20007ffe0ff */
[----:B------:R-:W-:Y:S01]  /*75e0*/  UISETP.NE.AND UP1, UPT, UR10, 0x5, UPT ;  /* 0x000000050a00788c */ /* 0x000fe2000bf25270 */
[----:B------:R-:W-:Y:S01]  /*75f0*/  VIADD R3, R3, 0x40 ;  /* 0x0000004003037836 */ /* 0x000fe20000000000 */
[----:B------:R-:W-:Y:S01]  /*7600*/  UISETP.NE.AND UP0, UPT, UR25, 0x5, UPT ;  /* 0x000000051900788c */ /* 0x000fe2000bf05270 */
[----:B------:R-:W-:Y:S01]  /*7610*/  IMAD.MOV.U32 R8, RZ, RZ, R4 ;  /* 0x000000ffff087224 */ /* 0x000fe200078e0004 */
[----:B------:R-:W-:Y:S01]  /*7620*/  USEL UR6, URZ, 0x1, UP1 ;  /* 0x000000013f067887 */ /* 0x000fe20008800000 */
[----:B-1----:R-:W-:Y:S01]  /*7630*/  MOV R9, R5 ;  /* 0x0000000500097202 */ /* 0x002fe20000000f00 */
[----:B------:R-:W-:-:S02]  /*7640*/  USEL UR25, UR25, URZ, UP0 ;  /* 0x0000003f19197287 */ /* 0x000fc40008000000 */
[----:B------:R-:W-:Y:S02]  /*7650*/  USEL UR53, UR10, URZ, UP1 ;  /* 0x0000003f0a357287 */ /* 0x000fe40008800000 */
[----:B------:R-:W-:Y:S01]  /*7660*/  LOP3.LUT R19, R19, UR6, RZ, 0x3c, !PT ;  /* 0x0000000613137c12 */ /* 0x000fe2000f8e3cff */
[----:B------:R-:W-:Y:S09]  /*7670*/  @P2 BRA `(.L_x_48) ;  /* 0xffffffdc00242947 */ /* 0x000ff2000383ffff */
.L_x_37:
[----:B------:R-:W-:-:S04]  /*7680*/  ULOP3.LUT UR4, UR50, 0x1, URZ, 0xfc, !UPT ;  /* 0x0000000132047892 */ /* 0x000fc8000f8efc3f */
[----:B------:R-:W-:-:S06]  /*7690*/  UISETP.NE.AND UP0, UPT, UR4, 0x3, UPT ;  /* 0x000000030400788c */ /* 0x000fcc000bf05270 */
[----:B------:R-:W-:-:S13]  /*76a0*/  PLOP3.LUT P2, PT, PT, PT, UP0, 0x80, 0x0 ;  /* 0x000000000000781c */ /* 0x000fda0003f4f008 */
[----:B------:R-:W-:Y:S05]  /*76b0*/  @!P2 BRA `(.L_x_49) ;  /* 0x000000000004a947 */ /* 0x000fea0003800000 */
[----:B------:R-:W-:Y:S01]  /*76c0*/  BPT.TRAP 0x1 ;  /* 0x000000040000795c */ /* 0x000fe20000300000 */
.L_x_49:
[----:B------:R-:W-:Y:S02]  /*76d0*/  UISETP.GT.U32.AND UP0, UPT, UR50, 0x1, UPT ;  /* 0x000000013200788c */ /* 0x000fe4000bf04070 */
[----:B------:R-:W-:-:S04]  /*76e0*/  ULEA UR4, UR47, UR36, 0x3 ;  /* 0x000000242f047291 */ /* 0x000fc8000f8e183f */
[----:B------:R-:W-:Y:S01]  /*76f0*/  UIADD3 UR4, UR4, 0x13a60, URZ ;  /* 0x00013a6004047890 */ /* 0x000fe2000fffe03f */
[----:B------:R-:W-:-:S03]  /*7700*/  PLOP3.LUT P2, PT, PT, PT, UP0, 0x80, 0x0 ;  /* 0x000000000000781c */ /* 0x000fc60003f4f008 */
[----:B------:R-:W-:-:S09]  /*7710*/  UPRMT UR4, URZ, 0x654, UR4 ;  /* 0x000006543f047896 */ /* 0x000fd20008000004 */
[----:B------:R-:W-:Y:S01]  /*7720*/  SYNCS.ARRIVE.TRANS64.RED.A1T0 RZ, [UR4], RZ ;  /* 0x000000ffffff79a7 */ /* 0x000fe20008100404 */
[----:B------:R-:W-:Y:S05]  /*7730*/  @P2 BRA `(.L_x_50) ;  /* 0x0000000000042947 */ /* 0x000fea0003800000 */
[----:B------:R-:W-:Y:S01]  /*7740*/  BPT.TRAP 0x1 ;  /* 0x000000040000795c */ /* 0x000fe20000300000 */
.L_x_50:
[----:B------:R-:W-:Y:S05]  /*7750*/  @!P0 BRA `(.L_x_51) ;  /* 0x0000000000048947 */ /* 0x000fea0003800000 */
[----:B------:R-:W-:Y:S01]  /*7760*/  BPT.TRAP 0x1 ;  /* 0x000000040000795c */ /* 0x000fe20000300000 */
.L_x_51:
[----:B------:R-:W-:-:S04]  /*7770*/  ULEA UR25, UR25, UR36, 0x3 ;  /* 0x0000002419197291 */ /* 0x000fc8000f8e183f */
[----:B------:R-:W-:-:S04]  /*7780*/  UIADD3 UR25, UR25, 0x13a28, URZ ;  /* 0x00013a2819197890 */ /* 0x000fc8000fffe03f */
[----:B------:R-:W-:-:S09]  /*7790*/  UPRMT UR25, URZ, 0x654, UR25 ;  /* 0x000006543f197896 */ /* 0x000fd20008000019 */
[----:B------:R-:W-:Y:S01]  /*77a0*/  SYNCS.ARRIVE.TRANS64.RED.A1T0 RZ, [UR25], RZ ;  /* 0x000000ffffff79a7 */ /* 0x000fe20008100419 */
[----:B------:R-:W-:Y:S05]  /*77b0*/  @P1 BRA `(.L_x_52) ;  /* 0x0000000000041947 */ /* 0x000fea0003800000 */
[----:B------:R-:W-:Y:S01]  /*77c0*/  BPT.TRAP 0x1 ;  /* 0x000000040000795c */ /* 0x000fe20000300000 */
.L_x_52:
[----:B------:R-:W1:Y:S01]  /*77d0*/  SHFL.BFLY PT, R3, R0, 0x1, 0x1f ;  /* 0x0c201f0000037f89 */ /* 0x000e6200000e0000 */
[----:B------:R-:W-:Y:S01]  /*77e0*/  BSSY B0, `(.L_x_53) ;  /* 0x0000023000007945 */ /* 0x000fe20003800000 */
[----:B------:R-:W-:Y:S02]  /*77f0*/  IMAD.MOV.U32 R9, RZ, RZ, 0x7f800000 ;  /* 0x7f800000ff097424 */ /* 0x000fe400078e00ff */
[----:B------:R-:W2:Y:S01]  /*7800*/  SHFL.BFLY PT, R7, R6, 0x1, 0x1f ;  /* 0x0c201f0006077f89 */ /* 0x000ea200000e0000 */
[----:B------:R-:W-:Y:S02]  /*7810*/  IMAD.MOV.U32 R10, RZ, RZ, 0x3f800000 ;  /* 0x3f800000ff0a7424 */ /* 0x000fe400078e00ff */
[----:B------:R-:W-:Y:S02]  /*7820*/  IMAD.MOV.U32 R11, RZ, RZ, 0x7f800000 ;  /* 0x7f800000ff0b7424 */ /* 0x000fe400078e00ff */
[----:B-1----:R-:W-:Y:S01]  /*7830*/  FADD R3, R3, R0 ;  /* 0x0000000003037221 */ /* 0x002fe20000000000 */
[----:B--2---:R-:W-:-:S04]  /*7840*/  FADD R15, R7, R6 ;  /* 0x00000006070f7221 */ /* 0x004fc80000000000 */
[----:B------:R-:W1:Y:S01]  /*7850*/  SHFL.BFLY PT, R8, R3, 0x2, 0x1f ;  /* 0x0c401f0003087f89 */ /* 0x000e6200000e0000 */
[----:B------:R-:W-:-:S03]  /*7860*/  MOV R7, 0x3f800000 ;  /* 0x3f80000000077802 */ /* 0x000fc60000000f00 */
[----:B------:R-:W2:Y:S01]  /*7870*/  SHFL.BFLY PT, R20, R15, 0x2, 0x1f ;  /* 0x0c401f000f147f89 */ /* 0x000ea200000e0000 */
[C---:B-1----:R-:W-:Y:S01]  /*7880*/  FSETP.NE.AND P0, PT, R3.reuse, -R8, PT ;  /* 0x800000080300720b */ /* 0x042fe20003f05000 */
[----:B------:R-:W-:Y:S01]  /*7890*/  FADD R3, R3, R8 ;  /* 0x0000000803037221 */ /* 0x000fe20000000000 */
[----:B--2---:R-:W-:-:S11]  /*78a0*/  FADD R8, R15, R20 ;  /* 0x000000140f087221 */ /* 0x004fd60000000000 */
[----:B------:R-:W-:Y:S05]  /*78b0*/  @!P0 BRA `(.L_x_54) ;  /* 0x0000000000548947 */ /* 0x000fea0003800000 */
[----:B------:R-:W-:Y:S01]  /*78c0*/  VIADD R0, R3, 0x1800000 ;  /* 0x0180000003007836 */ /* 0x000fe20000000000 */
[----:B------:R-:W-:Y:S04]  /*78d0*/  BSSY B1, `(.L_x_55) ;  /* 0x000000c000017945 */ /* 0x000fe80003800000 */
[----:B------:R-:W-:-:S04]  /*78e0*/  LOP3.LUT R0, R0, 0x7f800000, RZ, 0xc0, !PT ;  /* 0x7f80000000007812 */ /* 0x000fc800078ec0ff */
[----:B------:R-:W-:-:S13]  /*78f0*/  ISETP.GT.U32.AND P0, PT, R0, 0x1ffffff, PT ;  /* 0x01ffffff0000780c */ /* 0x000fda0003f04070 */
[----:B------:R-:W-:Y:S05]  /*7900*/  @P0 BRA `(.L_x_56) ;  /* 0x0000000000100947 */ /* 0x000fea0003800000 */
[----:B------:R-:W-:-:S07]  /*7910*/  MOV R14, 0x7930 ;  /* 0x00007930000e7802 */ /* 0x000fce0000000f00 */
[----:B------:R-:W-:Y:S05]  /*7920*/  CALL.REL.NOINC `($__internal_0_$__cuda_sm20_rcp_rn_f32_slowpath) ;  /* 0x0000003c00c87944 */ /* 0x000fea0003c00000 */
[----:B------:R-:W-:Y:S01]  /*7930*/  MOV R7, R0 ;  /* 0x0000000000077202 */ /* 0x000fe20000000f00 */
[----:B------:R-:W-:Y:S06]  /*7940*/  BRA `(.L_x_57) ;  /* 0x0000000000107947 */ /* 0x000fec0003800000 */
.L_x_56:
[----:B------:R-:W1:Y:S02]  /*7950*/  MUFU.RCP R0, R3 ;  /* 0x0000000300007308 */ /* 0x000e640000001000 */
[----:B-1----:R-:W-:-:S04]  /*7960*/  FFMA R6, R3, R0, -1 ;  /* 0xbf80000003067423 */ /* 0x002fc80000000000 */
[----:B------:R-:W-:-:S04]  /*7970*/  FADD.FTZ R7, -R6, -RZ ;  /* 0x800000ff06077221 */ /* 0x000fc80000010100 */
[----:B------:R-:W-:-:S07]  /*7980*/  FFMA R7, R0, R7, R0 ;  /* 0x0000000700077223 */ /* 0x000fce0000000000 */
.L_x_57:
[----:B------:R-:W-:Y:S05]  /*7990*/  BSYNC B1 ;  /* 0x0000000000017941 */ /* 0x000fea0003800000 */
.L_x_55:
[----:B------:R-:W-:Y:S01]  /*79a0*/  FSETP.GEU.AND P0, PT, |R3|, 1.175494350822287508e-38, PT ;  /* 0x008000000300780b */ /* 0x000fe20003f0e200 */
[----:B------:R-:W-:-:S12]  /*79b0*/  ULDC UR4, c[0x0][0x600] ;  /* 0x0001800000047ab9 */ /* 0x000fd80000000800 */
[----:B------:R-:W-:-:S04]  /*79c0*/  @!P0 FMUL R3, R3, 16777216 ;  /* 0x4b80000003038820 */ /* 0x000fc80000400000 */
[----:B------:R-:W1:Y:S02]  /*79d0*/  MUFU.LG2 R0, R3 ;  /* 0x0000000300007308 */ /* 0x000e640000000c00 */
[----:B-1----:R-:W-:-:S04]  /*79e0*/  @!P0 FADD R0, R0, -24 ;  /* 0xc1c0000000008421 */ /* 0x002fc80000000000 */
[----:B------:R-:W-:-:S04]  /*79f0*/  FMUL R11, R0, 0.69314718246459960938 ;  /* 0x3f317218000b7820 */ /* 0x000fc80000400000 */
[----:B------:R-:W-:-:S07]  /*7a00*/  FFMA R11, R4, UR4, R11 ;  /* 0x00000004040b7c23 */ /* 0x000fce000800000b */
.L_x_54:
[----:B------:R-:W-:Y:S05]  /*7a10*/  BSYNC B0 ;  /* 0x0000000000007941 */ /* 0x000fea0003800000 */
.L_x_53:
[----:B------:R-:W-:Y:S01]  /*7a20*/  FSETP.NE.AND P0, PT, R15, -R20, PT ;  /* 0x800000140f00720b */ /* 0x000fe20003f05000 */
[----:B------:R-:W-:Y:S01]  /*7a30*/  ULDC UR4, c[0x0][0x608] ;  /* 0x0001820000047ab9 */ /* 0x000fe20000000800 */
[----:B------:R-:W-:Y:S01]  /*7a40*/  BSSY B0, `(.L_x_58) ;  /* 0x000002d000007945 */ /* 0x000fe20003800000 */
[----:B------:R-:W-:-:S04]  /*7a50*/  FMUL R7, R7, UR4 ;  /* 0x0000000407077c20 */ /* 0x000fc80008400000 */
        /* <DEDUP_REMOVED lines=20> */
[----:B------:R-:W-:Y:S06]  /*7ba0*/  @!P0 BRA `(.L_x_59) ;  /* 0x0000000000588947 */ /* 0x000fec0003800000 */
[----:B------:R-:W-:Y:S01]  /*7bb0*/  VIADD R0, R8, 0x1800000 ;  /* 0x0180000008007836 */ /* 0x000fe20000000000 */
[----:B------:R-:W-:Y:S04]  /*7bc0*/  BSSY B1, `(.L_x_60) ;  /* 0x000000d000017945 */ /* 0x000fe80003800000 */
[----:B------:R-:W-:-:S04]  /*7bd0*/  LOP3.LUT R0, R0, 0x7f800000, RZ, 0xc0, !PT ;  /* 0x7f80000000007812 */ /* 0x000fc800078ec0ff */
[----:B------:R-:W-:-:S13]  /*7be0*/  ISETP.GT.U32.AND P0, PT, R0, 0x1ffffff, PT ;  /* 0x01ffffff0000780c */ /* 0x000fda0003f04070 */
[----:B------:R-:W-:Y:S05]  /*7bf0*/  @P0 BRA `(.L_x_61) ;  /* 0x0000000000140947 */ /* 0x000fea0003800000 */
[----:B------:R-:W-:Y:S01]  /*7c00*/  IMAD.MOV.U32 R3, RZ, RZ, R8 ;  /* 0x000000ffff037224 */ /* 0x000fe200078e0008 */
[----:B------:R-:W-:-:S07]  /*7c10*/  MOV R14, 0x7c30 ;  /* 0x00007c30000e7802 */ /* 0x000fce0000000f00 */
[----:B------:R-:W-:Y:S05]  /*7c20*/  CALL.REL.NOINC `($__internal_0_$__cuda_sm20_rcp_rn_f32_slowpath) ;  /* 0x0000003c00087944 */ /* 0x000fea0003c00000 */
[----:B------:R-:W-:Y:S01]  /*7c30*/  MOV R10, R0 ;  /* 0x00000000000a7202 */ /* 0x000fe20000000f00 */
[----:B------:R-:W-:Y:S06]  /*7c40*/  BRA `(.L_x_62) ;  /* 0x0000000000107947 */ /* 0x000fec0003800000 */
.L_x_61:
[----:B------:R-:W1:Y:S02]  /*7c50*/  MUFU.RCP R3, R8 ;  /* 0x0000000800037308 */ /* 0x000e640000001000 */
[----:B-1----:R-:W-:-:S04]  /*7c60*/  FFMA R0, R8, R3, -1 ;  /* 0xbf80000008007423 */ /* 0x002fc80000000003 */
[----:B------:R-:W-:-:S04]  /*7c70*/  FADD.FTZ R0, -R0, -RZ ;  /* 0x800000ff00007221 */ /* 0x000fc80000010100 */
[----:B------:R-:W-:-:S07]  /*7c80*/  FFMA R10, R3, R0, R3 ;  /* 0x00000000030a7223 */ /* 0x000fce0000000003 */
.L_x_62:
[----:B------:R-:W-:Y:S05]  /*7c90*/  BSYNC B1 ;  /* 0x0000000000017941 */ /* 0x000fea0003800000 */
.L_x_60:
[----:B------:R-:W-:Y:S01]  /*7ca0*/  FSETP.GEU.AND P0, PT, |R8|, 1.175494350822287508e-38, PT ;  /* 0x008000000800780b */ /* 0x000fe20003f0e200 */
[----:B------:R-:W-:-:S12]  /*7cb0*/  ULDC UR4, c[0x0][0x600] ;  /* 0x0001800000047ab9 */ /* 0x000fd80000000800 */
[----:B------:R-:W-:-:S04]  /*7cc0*/  @!P0 FMUL R8, R8, 16777216 ;  /* 0x4b80000008088820 */ /* 0x000fc80000400000 */
[----:B------:R-:W1:Y:S02]  /*7cd0*/  MUFU.LG2 R0, R8 ;  /* 0x0000000800007308 */ /* 0x000e640000000c00 */
[----:B-1----:R-:W-:-:S04]  /*7ce0*/  @!P0 FADD R0, R0, -24 ;  /* 0xc1c0000000008421 */ /* 0x002fc80000000000 */
[----:B------:R-:W-:-:S04]  /*7cf0*/  FMUL R0, R0, 0.69314718246459960938 ;  /* 0x3f31721800007820 */ /* 0x000fc80000400000 */
[----:B------:R-:W-:-:S07]  /*7d00*/  FFMA R9, R5, UR4, R0 ;  /* 0x0000000405097c23 */ /* 0x000fce0008000000 */
.L_x_59:
[----:B------:R-:W-:Y:S05]  /*7d10*/  BSYNC B0 ;  /* 0x0000000000007941 */ /* 0x000fea0003800000 */
.L_x_58:
[----:B------:R-:W-:Y:S01]  /*7d20*/  SHF.L.U32 R0, R22, 0x1f, RZ ;  /* 0x0000001f16007819 */ /* 0x000fe200000006ff */
[----:B------:R-:W-:Y:S01]  /*7d30*/  UISETP.NE.AND UP0, UPT, UR52, 0x1, UPT ;  /* 0x000000013400788c */ /* 0x000fe2000bf05270 */
[----:B------:R-:W-:Y:S01]  /*7d40*/  LOP3.LUT P0, R23, R2, 0x3, RZ, 0xc0, !PT ;  /* 0x0000000302177812 */ /* 0x000fe2000780c0ff */
[----:B------:R-:W-:Y:S01]  /*7d50*/  UISETP.NE.AND UP1, UPT, UR52, 0x2, UPT ;  /* 0x000000023400788c */ /* 0x000fe2000bf25270 */
[----:B------:R-:W1:Y:S01]  /*7d60*/  SYNCS.PHASECHK.TRANS64.TRYWAIT P1, [UR24+0x8], R0 ;  /* 0x00000800ff0075a7 */ /* 0x000e620008020158 */
[----:B------:R-:W-:Y:S02]  /*7d70*/  ULDC UR4, c[0x0][0x608] ;  /* 0x0001820000047ab9 */ /* 0x000fe40000000800 */
[----:B------:R-:W-:-:S04]  /*7d80*/  FMUL R10, R10, UR4 ;  /* 0x000000040a0a7c20 */ /* 0x000fc80008400000 */
[-C--:B------:R-:W-:Y:S01]  /*7d90*/  FMUL R90, R90, R10.reuse ;  /* 0x0000000a5a5a7220 */ /* 0x080fe20000400000 */
[----:B------:R-:W-:Y:S01]  /*7da0*/  @!UP0 ULOP3.LUT UP2, URZ, UR47, 0x2, URZ, 0xc0, !UPT ;  /* 0x000000022f3f8892 */ /* 0x000fe2000f84c03f */
[-C--:B------:R-:W-:Y:S01]  /*7db0*/  FMUL R91, R91, R10.reuse ;  /* 0x0000000a5b5b7220 */ /* 0x080fe20000400000 */
[----:B------:R-:W-:Y:S01]  /*7dc0*/  @!UP0 ULOP3.LUT UR47, UR47, 0x1, URZ, 0xc0, !UPT ;  /* 0x000000012f2f8892 */ /* 0x000fe2000f8ec03f */
[-C--:B------:R-:W-:Y:S01]  /*7dd0*/  FMUL R94, R94, R10.reuse ;  /* 0x0000000a5e5e7220 */ /* 0x080fe20000400000 */
[----:B------:R-:W-:Y:S01]  /*7de0*/  @!UP0 USEL UR4, URZ, 0x1, UP2 ;  /* 0x000000013f048887 */ /* 0x000fe20009000000 */
[-C--:B------:R-:W-:Y:S01]  /*7df0*/  FMUL R95, R95, R10.reuse ;  /* 0x0000000a5f5f7220 */ /* 0x080fe20000400000 */
[----:B------:R-:W-:Y:S01]  /*7e00*/  @!UP1 UIADD3 UR5, UR47, 0x1, URZ ;  /* 0x000000012f059890 */ /* 0x000fe2000fffe03f */
[-C--:B------:R-:W-:Y:S01]  /*7e10*/  FMUL R82, R82, R10.reuse ;  /* 0x0000000a52527220 */ /* 0x080fe20000400000 */
[----:B------:R-:W-:Y:S01]  /*7e20*/  @!UP0 ULOP3.LUT UR46, UR46, UR4, URZ, 0x3c, !UPT ;  /* 0x000000042e2e8292 */ /* 0x000fe2000f8e3c3f */
[-C--:B------:R-:W-:Y:S01]  /*7e30*/  FMUL R83, R83, R10.reuse ;  /* 0x0000000a53537220 */ /* 0x080fe20000400000 */
[----:B------:R-:W-:Y:S01]  /*7e40*/  @!UP1 UISETP.GT.U32.AND UP2, UPT, UR5, 0x1, UPT ;  /* 0x000000010500988c */ /* 0x000fe2000bf44070 */
[-C--:B------:R-:W-:Y:S01]  /*7e50*/  FMUL R86, R86, R10.reuse ;  /* 0x0000000a56567220 */ /* 0x080fe20000400000 */
[----:B------:R-:W-:Y:S01]  /*7e60*/  @!UP1 ULOP3.LUT UR47, UR47, 0x1, URZ, 0xc, !UPT ;  /* 0x000000012f2f9892 */ /* 0x000fe2000f8e0c3f */
[----:B------:R-:W-:Y:S01]  /*7e70*/  FMUL R87, R87, R10 ;  /* 0x0000000a57577220 */ /* 0x000fe20000400000 */
[----:B------:R-:W-:-:S04]  /*7e80*/  @!UP1 USEL UR4, URZ, 0x1, !UP2 ;  /* 0x000000013f049887 */ /* 0x000fc8000d000000 */
[----:B------:R-:W-:Y:S01]  /*7e90*/  @!UP1 ULOP3.LUT UR46, UR46, UR4, URZ, 0x3c, !UPT ;  /* 0x000000042e2e9292 */ /* 0x000fe2000f8e3c3f */
[----:B-1----:R-:W-:Y:S11]  /*7ea0*/  @!P1 BRA `(.L_x_63) ;  /* 0x0000003400709947 */ /* 0x002ff60003800000 */
.L_x_133:
[----:B------:R-:W-:Y:S01]  /*7eb0*/  USHF.L.U32 UR42, UR42, 0x6, URZ ;  /* 0x000000062a2a7899 */ /* 0x000fe2000800063f */
[----:B------:R-:W-:Y:S04]  /*7ec0*/  BSSY B0, `(.L_x_64) ;  /* 0x000001a000007945 */ /* 0x000fe80003800000 */
[----:B------:R-:W-:Y:S07]  /*7ed0*/  @P0 BRA `(.L_x_65) ;  /* 0x0000000000600947 */ /* 0x000fee0003800000 */
[----:B------:R-:W2:Y:S01]  /*7ee0*/  LDC R4, c[0x0][0xa10] ;  /* 0x00028400ff047b82 */ /* 0x000ea20000000800 */
[----:B-1----:R-:W-:Y:S01]  /*7ef0*/  LOP3.LUT R0, R2, 0x60, RZ, 0xc0, !PT ;  /* 0x0000006002007812 */ /* 0x002fe200078ec0ff */
[----:B------:R-:W-:Y:S01]  /*7f00*/  IMAD R5, RZ, RZ, -UR39 ;  /* 0x80000027ff057e24 */ /* 0x000fe2000f8e02ff */
[----:B------:R-:W-:Y:S01]  /*7f10*/  SHF.R.U32.HI R3, RZ, 0x2, R2 ;  /* 0x00000002ff037819 */ /* 0x000fe20000011602 */
[----:B------:R-:W-:Y:S01]  /*7f20*/  ULDC UR4, c[0x0][0x288] ;  /* 0x0000a20000047ab9 */ /* 0x000fe20000000800 */
[----:B------:R-:W-:Y:S02]  /*7f30*/  SHF.R.U32.HI R0, RZ, 0x5, R0 ;  /* 0x00000005ff007819 */ /* 0x000fe40000011600 */
[----:B------:R-:W-:Y:S01]  /*7f40*/  LOP3.LUT R3, R3, 0x7, RZ, 0xc0, !PT ;  /* 0x0000000703037812 */ /* 0x000fe200078ec0ff */
[----:B------:R-:W1:Y:S02]  /*7f50*/  LDC.64 R6, c[0x0][0x688] ;  /* 0x0001a200ff067b82 */ /* 0x000e640000000a00 */
[----:B------:R-:W-:-:S05]  /*7f60*/  IMAD.SHL.U32 R0, R0, 0x10, RZ ;  /* 0x0000001000007824 */ /* 0x000fca00078e00ff */
[----:B------:R-:W-:Y:S01]  /*7f70*/  LOP3.LUT R3, R0, 0xfffffff0, R3, 0xe2, !PT ;  /* 0xfffffff000037812 */ /* 0x000fe200078ee203 */
[----:B--2---:R-:W-:-:S04]  /*7f80*/  IMAD R5, R4, R5, UR45 ;  /* 0x0000002d04057e24 */ /* 0x004fc8000f8e0205 */
[----:B-1----:R-:W-:Y:S01]  /*7f90*/  IMAD R0, R5, R6, UR42 ;  /* 0x0000002a05007e24 */ /* 0x002fe2000f8e0206 */
[----:B------:R-:W-:-:S03]  /*7fa0*/  IADD3 R5, R3, UR42, RZ ;  /* 0x0000002a03057c10 */ /* 0x000fc6000fffe0ff */
[----:B------:R-:W-:Y:S01]  /*7fb0*/  IMAD R0, R7, UR44, R0 ;  /* 0x0000002c07007c24 */ /* 0x000fe2000f8e0200 */
[C---:B------:R-:W-:Y:S01]  /*7fc0*/  ISETP.GE.U32.AND P0, PT, R5.reuse, UR4, PT ;  /* 0x0000000405007c0c */ /* 0x040fe2000bf06070 */
[----:B------:R-:W-:-:S03]  /*7fd0*/  VIADD R4, R5, 0x8 ;  /* 0x0000000805047836 */ /* 0x000fc60000000000 */
[----:B------:R-:W-:Y:S02]  /*7fe0*/  IADD3 R3, P2, R3, R0, RZ ;  /* 0x0000000003037210 */ /* 0x000fe40007f5e0ff */
[----:B------:R-:W-:Y:S01]  /*7ff0*/  ISETP.GE.U32.AND P1, PT, R4, UR4, PT ;  /* 0x0000000404007c0c */ /* 0x000fe2000bf26070 */
[----:B------:R-:W-:Y:S01]  /*8000*/  ULDC.64 UR4, c[0x0][0x680] ;  /* 0x0001a00000047ab9 */ /* 0x000fe20000000a00 */
[----:B------:R-:W-:Y:S02]  /*8010*/  LEA.HI.X.SX32 R0, R0, RZ, 0x1, P2 ;  /* 0x000000ff00007211 */ /* 0x000fe400010f0eff */
[----:B------:R-:W-:-:S04]  /*8020*/  LEA R4, P2, R3, UR4, 0x2 ;  /* 0x0000000403047c11 */ /* 0x000fc8000f8410ff */
[----:B------:R-:W-:-:S05]  /*8030*/  LEA.HI.X R5, R3, UR5, R0, 0x2, P2 ;  /* 0x0000000503057c11 */ /* 0x000fca00090f1400 */
[----:B------:R2:W-:Y:S04]  /*8040*/  @!P0 STG.E desc[UR56][R4.64], R11 ;  /* 0x0000000b04008986 */ /* 0x0005e8000c101938 */
[----:B------:R2:W-:Y:S02]  /*8050*/  @!P1 STG.E desc[UR56][R4.64+0x20], R9 ;  /* 0x0000200904009986 */ /* 0x0005e4000c101938 */
.L_x_65:
[----:B------:R-:W-:Y:S05]  /*8060*/  BSYNC B0 ;  /* 0x0000000000007941 */ /* 0x000fea0003800000 */
.L_x_64:
[----:B------:R-:W-:Y:S01]  /*8070*/  ULDC.64 UR4, c[0x0][0x730] ;  /* 0x0001cc0000047ab9 */ /* 0x000fe20000000a00 */
[-C--:B------:R-:W-:Y:S01]  /*8080*/  FMUL R29, R74, R10.reuse ;  /* 0x0000000a4a1d7220 */ /* 0x080fe20000400000 */
[----:B------:R-:W-:Y:S01]  /*8090*/  ISETP.NE.U32.AND P0, PT, RZ, UR4, PT ;  /* 0x00000004ff007c0c */ /* 0x000fe2000bf05070 */
[-C--:B------:R-:W-:Y:S01]  /*80a0*/  FMUL R28, R75, R10.reuse ;  /* 0x0000000a4b1c7220 */ /* 0x080fe20000400000 */
[-C--:B------:R-:W-:Y:S01]  /*80b0*/  FMUL R33, R78, R10.reuse ;  /* 0x0000000a4e217220 */ /* 0x080fe20000400000 */
[-C--:B------:R-:W-:Y:S01]  /*80c0*/  FMUL R32, R79, R10.reuse ;  /* 0x0000000a4f207220 */ /* 0x080fe20000400000 */
[----:B------:R-:W-:Y:S01]  /*80d0*/  ISETP.NE.AND.EX P0, PT, RZ, UR5, PT, P0 ;  /* 0x00000005ff007c0c */ /* 0x000fe2000bf05300 */
[-C--:B------:R-:W-:Y:S01]  /*80e0*/  FMUL R37, R66, R10.reuse ;  /* 0x0000000a42257220 */ /* 0x080fe20000400000 */
[-C--:B------:R-:W-:Y:S01]  /*80f0*/  FMUL R36, R67, R10.reuse ;  /* 0x0000000a43247220 */ /* 0x080fe20000400000 */
[-C--:B------:R-:W-:Y:S01]  /*8100*/  FMUL R41, R70, R10.reuse ;  /* 0x0000000a46297220 */ /* 0x080fe20000400000 */
[-C--:B------:R-:W-:Y:S01]  /*8110*/  FMUL R40, R71, R10.reuse ;  /* 0x0000000a47287220 */ /* 0x080fe20000400000 */
[-C--:B------:R-:W-:Y:S01]  /*8120*/  FMUL R45, R58, R10.reuse ;  /* 0x0000000a3a2d7220 */ /* 0x080fe20000400000 */
[-C--:B------:R-:W-:Y:S01]  /*8130*/  FMUL R44, R59, R10.reuse ;  /* 0x0000000a3b2c7220 */ /* 0x080fe20000400000 */
[-C--:B------:R-:W-:Y:S01]  /*8140*/  FMUL R49, R62, R10.reuse ;  /* 0x0000000a3e317220 */ /* 0x080fe20000400000 */
[----:B------:R-:W-:-:S05]  /*8150*/  FMUL R48, R63, R10 ;  /* 0x0000000a3f307220 */ /* 0x000fca0000400000 */
[----:B------:R-:W-:Y:S05]  /*8160*/  @P0 BRA `(.L_x_66) ;  /* 0x0000000000240947 */ /* 0x000fea0003800000 */
[----:B------:R-:W-:Y:S02]  /*8170*/  ULDC.64 UR4, c[0x0][0x728] ;  /* 0x0001ca0000047ab9 */ /* 0x000fe40000000a00 */
[----:B------:R-:W-:-:S04]  /*8180*/  ISETP.NE.U32.AND P0, PT, RZ, UR4, PT ;  /* 0x00000004ff007c0c */ /* 0x000fc8000bf05070 */
[----:B------:R-:W-:-:S13]  /*8190*/  ISETP.NE.AND.EX P0, PT, RZ, UR5, PT, P0 ;  /* 0x00000005ff007c0c */ /* 0x000fda000bf05300 */
[----:B------:R-:W-:Y:S05]  /*81a0*/  @!P0 BRA `(.L_x_67) ;  /* 0x00000000000c8947 */ /* 0x000fea0003800000 */
[----:B--2---:R-:W2:Y:S02]  /*81b0*/  LDC.64 R4, c[0x0][0x728] ;  /* 0x0001ca00ff047b82 */ /* 0x004ea40000000a00 */
[----:B--2---:R3:W5:Y:S01]  /*81c0*/  LDG.E R18, desc[UR56][R4.64] ;  /* 0x0000003804127981 */ /* 0x004762000c1e1900 */
[----:B------:R-:W-:Y:S05]  /*81d0*/  BRA `(.L_x_66) ;  /* 0x0000000000087947 */ /* 0x000fea0003800000 */
.L_x_67:
[----:B------:R-:W-:Y:S02]  /*81e0*/  ULDC UR4, c[0x0][0x720] ;  /* 0x0001c80000047ab9 */ /* 0x000fe40000000800 */
[----:B------:R-:W-:-:S07]  /*81f0*/  IMAD.U32 R18, RZ, RZ, UR4 ;  /* 0x00000004ff127e24 */ /* 0x000fce000f8e00ff */
.L_x_66:
[----:B-1----:R-:W-:-:S04]  /*8200*/  MOV R0, RZ ;  /* 0x000000ff00007202 */ /* 0x002fc80000000f00 */
[----:B------:R-:W-:-:S13]  /*8210*/  LOP3.LUT P0, RZ, R0, 0x9f, RZ, 0xc0, !PT ;  /* 0x0000009f00ff7812 */ /* 0x000fda000780c0ff */
[----:B------:R-:W-:Y:S05]  /*8220*/  @!P0 BRA `(.L_x_68) ;  /* 0x0000000000408947 */ /* 0x000fea0003800000 */
[----:B------:R-:W-:Y:S01]  /*8230*/  MOV R0, 0x0 ;  /* 0x0000000000007802 */ /* 0x000fe20000000f00 */
[----:B------:R-:W-:Y:S01]  /*8240*/  ULDC.64 UR4, c[0x4][0x70] ;  /* 0x01001c0000047ab9 */ /* 0x000fe20000000a00 */
[----:B------:R-:W-:Y:S01]  /*8250*/  ULDC.64 UR6, c[0x4][0x8] ;  /* 0x0100020000067ab9 */ /* 0x000fe20000000a00 */
[----:B--23--:R-:W-:Y:S01]  /*8260*/  MOV R4, UR4 ;  /* 0x0000000400047c02 */ /* 0x00cfe20008000f00 */
[----:B------:R1:W2:Y:S01]  /*8270*/  LDC.64 R14, c[0x4][R0] ;  /* 0x01000000000e7b82 */ /* 0x0002a20000000a00 */
[----:B------:R-:W-:Y:S01]  /*8280*/  IMAD.U32 R5, RZ, RZ, UR5 ;  /* 0x00000005ff057e24 */ /* 0x000fe2000f8e00ff */
[----:B------:R-:W-:Y:S01]  /*8290*/  ULDC.64 UR4, c[0x4][0x78] ;  /* 0x01001e0000047ab9 */ /* 0x000fe20000000a00 */
[----:B------:R-:W-:Y:S01]  /*82a0*/  IMAD.U32 R10, RZ, RZ, UR6 ;  /* 0x00000006ff0a7e24 */ /* 0x000fe2000f8e00ff */
[----:B------:R-:W-:Y:S01]  /*82b0*/  MOV R7, UR5 ;  /* 0x0000000500077c02 */ /* 0x000fe20008000f00 */
[----:B------:R-:W-:Y:S01]  /*82c0*/  IMAD.U32 R6, RZ, RZ, UR4 ;  /* 0x00000004ff067e24 */ /* 0x000fe2000f8e00ff */
[----:B------:R-:W-:Y:S01]  /*82d0*/  MOV R8, 0x70 ;  /* 0x0000007000087802 */ /* 0x000fe20000000f00 */
[----:B------:R-:W-:-:S02]  /*82e0*/  IMAD.U32 R11, RZ, RZ, UR7 ;  /* 0x00000007ff0b7e24 */ /* 0x000fc4000f8e00ff */
[----:B------:R-:W-:Y:S02]  /*82f0*/  IMAD.MOV.U32 R12, RZ, RZ, 0x1 ;  /* 0x00000001ff0c7424 */ /* 0x000fe400078e00ff */
[----:B-1----:R-:W-:-:S07]  /*8300*/  IMAD.MOV.U32 R13, RZ, RZ, RZ ;  /* 0x000000ffff0d7224 */ /* 0x002fce00078e00ff */
[----:B------:R-:W-:-:S07]  /*8310*/  LEPC R20, `(.L_x_68) ;  /* 0x000000001014794e */ /* 0x000fce0000000000 */
[----:B--2--5:R-:W-:Y:S05]  /*8320*/  CALL.ABS.NOINC R14 ;  /* 0x000000000e007343 */ /* 0x024fea0003c00000 */
.L_x_68:
[----:B------:R-:W-:Y:S01]  /*8330*/  MOV R24, UR36 ;  /* 0x0000002400187c02 */ /* 0x000fe20008000f00 */
[----:B------:R-:W-:-:S04]  /*8340*/  IMAD.U32 R3, RZ, RZ, UR52 ;  /* 0x00000034ff037e24 */ /* 0x000fc8000f8e00ff */
[----:B------:R-:W-:-:S04]  /*8350*/  IMAD R24, R3, 0x1100, R24 ;  /* 0x0000110003187824 */ /* 0x000fc800078e0218 */
[----:B------:R-:W-:-:S05]  /*8360*/  VIADD R25, R24, 0x10700 ;  /* 0x0001070018197836 */ /* 0x000fca0000000000 */
        /* <DEDUP_REMOVED lines=18> */
.L_x_69:
[C---:B------:R-:W-:Y:S01]  /*8490*/  IMAD.SHL.U32 R0, R2.reuse, 0x8, RZ ;  /* 0x0000000802007824 */ /* 0x040fe200078e00ff */
[----:B------:R-:W-:Y:S01]  /*84a0*/  ULDC.64 UR4, c[0x0][0x730] ;  /* 0x0001cc0000047ab9 */ /* 0x000fe20000000a00 */
[----:B------:R-:W-:Y:S02]  /*84b0*/  SHF.L.U32 R3, R2, 0x4, RZ ;  /* 0x0000000402037819 */ /* 0x000fe400000006ff */
[----:B------:R-:W-:Y:S01]  /*84c0*/  ISETP.NE.U32.AND P0, PT, RZ, UR4, PT ;  /* 0x00000004ff007c0c */ /* 0x000fe2000bf05070 */
[----:B------:R-:W-:Y:S01]  /*84d0*/  ULDC UR4, c[0x0][0x720] ;  /* 0x0001c80000047ab9 */ /* 0x000fe20000000800 */
[----:B------:R-:W-:Y:S02]  /*84e0*/  LOP3.LUT R0, R0, 0x300, RZ, 0xc0, !PT ;  /* 0x0000030000007812 */ /* 0x000fe400078ec0ff */
[----:B--23--:R-:W-:Y:S02]  /*84f0*/  SHF.R.U32.HI R5, RZ, 0x1, R2 ;  /* 0x00000001ff057819 */ /* 0x00cfe40000011602 */
[----:B------:R-:W-:-:S02]  /*8500*/  LEA R23, R23, R0, 0x4 ;  /* 0x0000000017177211 */ /* 0x000fc400078e20ff */
[----:B------:R-:W-:Y:S02]  /*8510*/  LOP3.LUT R0, R2, 0x7f, RZ, 0xc0, !PT ;  /* 0x0000007f02007812 */ /* 0x000fe400078ec0ff */
[----:B------:R-:W-:Y:S02]  /*8520*/  LOP3.LUT R4, R3, 0x40, RZ, 0xc0, !PT ;  /* 0x0000004003047812 */ /* 0x000fe400078ec0ff */
[----:B------:R-:W-:Y:S01]  /*8530*/  ISETP.NE.AND.EX P0, PT, RZ, UR5, PT, P0 ;  /* 0x00000005ff007c0c */ /* 0x000fe2000bf05300 */
[----:B------:R-:W-:Y:S01]  /*8540*/  VIADD R0, R0, 0x1f ;  /* 0x0000001f00007836 */ /* 0x000fe20000000000 */
[----:B------:R-:W-:Y:S01]  /*8550*/  LOP3.LUT R4, R4, 0x8, R5, 0xf8, !PT ;  /* 0x0000000804047812 */ /* 0x000fe200078ef805 */
[----:B------:R-:W-:Y:S01]  /*8560*/  IMAD.SHL.U32 R5, R2, 0x2, RZ ;  /* 0x0000000202057824 */ /* 0x000fe200078e00ff */
[----:B-----5:R-:W-:Y:S02]  /*8570*/  FSEL R50, R18, UR4, !P0 ;  /* 0x0000000412327c08 */ /* 0x020fe4000c000000 */
[----:B------:R-:W-:-:S02]  /*8580*/  ISETP.GT.U32.AND P0, PT, R0, 0x3e, PT ;  /* 0x0000003e0000780c */ /* 0x000fc40003f04070 */
[----:B------:R-:W-:Y:S01]  /*8590*/  LOP3.LUT R5, R4, 0x8, R5, 0x78, !PT ;  /* 0x0000000804057812 */ /* 0x000fe200078e7805 */
[-C--:B------:R-:W-:Y:S01]  /*85a0*/  FMUL R0, R88, R50.reuse ;  /* 0x0000003258007220 */ /* 0x080fe20000400000 */
[----:B------:R-:W-:Y:S01]  /*85b0*/  LOP3.LUT R4, R3, 0x80, RZ, 0xc0, !PT ;  /* 0x0000008003047812 */ /* 0x000fe200078ec0ff */
[-C--:B------:R-:W-:Y:S01]  /*85c0*/  FMUL R3, R89, R50.reuse ;  /* 0x0000003259037220 */ /* 0x080fe20000400000 */
[-C--:B------:R-:W-:Y:S01]  /*85d0*/  FMUL R6, R92, R50.reuse ;  /* 0x000000325c067220 */ /* 0x080fe20000400000 */
[-C--:B------:R-:W-:Y:S01]  /*85e0*/  FMUL R7, R93, R50.reuse ;  /* 0x000000325d077220 */ /* 0x080fe20000400000 */
[----:B------:R-:W-:Y:S01]  /*85f0*/  IADD3 R23, R5, R23, R4 ;  /* 0x0000001705177210 */ /* 0x000fe20007ffe004 */
[-C--:B------:R-:W-:Y:S01]  /*8600*/  FMUL R4, R90, R50.reuse ;  /* 0x000000325a047220 */ /* 0x080fe20000400000 */
[-C--:B------:R-:W-:Y:S01]  /*8610*/  FMUL R5, R91, R50.reuse ;  /* 0x000000325b057220 */ /* 0x080fe20000400000 */
[-C--:B------:R-:W-:Y:S01]  /*8620*/  FMUL R8, R94, R50.reuse ;  /* 0x000000325e087220 */ /* 0x080fe20000400000 */
[-C--:B------:R-:W-:Y:S01]  /*8630*/  FMUL R9, R95, R50.reuse ;  /* 0x000000325f097220 */ /* 0x080fe20000400000 */
[----:B------:R-:W-:Y:S01]  /*8640*/  LEA R25, R23, R25, 0x1 ;  /* 0x0000001917197211 */ /* 0x000fe200078e08ff */
        /* <DEDUP_REMOVED lines=33> */
[----:B------:R-:W-:Y:S01]  /*8860*/  IMAD R23, R23, 0x2, R24 ;  /* 0x0000000217177824 */ /* 0x000fe200078e0218 */
[----:B------:R-:W-:-:S02]  /*8870*/  F2FP.F16.F32.PACK_AB R53, R5, R4 ;  /* 0x000000040535723e */ /* 0x000fc400000000ff */
[----:B------:R-:W-:Y:S02]  /*8880*/  F2FP.F16.F32.PACK_AB R54, R7, R6 ;  /* 0x000000060736723e */ /* 0x000fe400000000ff */
[----:B------:R-:W-:Y:S01]  /*8890*/  F2FP.F16.F32.PACK_AB R55, R9, R8 ;  /* 0x000000080937723e */ /* 0x000fe200000000ff */
[----:B------:R-:W-:Y:S06]  /*88a0*/  @P0 BRA `(.L_x_70) ;  /* 0x0000000000040947 */ /* 0x000fec0003800000 */
[----:B------:R-:W-:-:S04]  /*88b0*/  DEPBAR.LE SB0, 0x1 ;  /* 0x000080400000791a */ /* 0x000fc80000000000 */
.L_x_70:
[----:B------:R-:W-:Y:S05]  /*88c0*/  WARPSYNC.ALL ;  /* 0x0000000000007948 */ /* 0x000fea0003800000 */
[----:B------:R-:W-:Y:S01]  /*88d0*/  BAR.SYNC.DEFER_BLOCKING 0x1, 0x80 ;  /* 0x0042000000007b1d */ /* 0x000fe20000010000 */
[----:B------:R-:W-:Y:S02]  /*88e0*/  F2FP.F16.F32.PACK_AB R4, R10, R11 ;  /* 0x0000000b0a04723e */ /* 0x000fe400000000ff */
[----:B------:R-:W-:Y:S02]  /*88f0*/  F2FP.F16.F32.PACK_AB R5, R12, R13 ;  /* 0x0000000d0c05723e */ /* 0x000fe400000000ff */
[----:B------:R-:W-:Y:S01]  /*8900*/  F2FP.F16.F32.PACK_AB R6, R14, R15 ;  /* 0x0000000f0e06723e */ /* 0x000fe200000000ff */
[----:B------:R-:W-:Y:S01]  /*8910*/  BSSY B0, `(.L_x_71) ;  /* 0x0000016000007945 */ /* 0x000fe20003800000 */
[----:B------:R-:W-:Y:S01]  /*8920*/  F2FP.F16.F32.PACK_AB R7, R20, R21 ;  /* 0x000000151407723e */ /* 0x000fe200000000ff */
[----:B------:R1:W-:Y:S01]  /*8930*/  STSM.16.M88.4 [R23+0x10700], R52 ;  /* 0x0107003417007844 */ /* 0x0003e20000000200 */
[----:B------:R-:W-:Y:S01]  /*8940*/  @!PT LDS RZ, [RZ] ;  /* 0x00000000fffff984 */ /* 0x000fe20000000800 */
[----:B------:R-:W-:Y:S01]  /*8950*/  @!PT LDS RZ, [RZ] ;  /* 0x00000000fffff984 */ /* 0x000fe20000000800 */
[----:B------:R-:W-:Y:S01]  /*8960*/  @!PT LDS RZ, [RZ] ;  /* 0x00000000fffff984 */ /* 0x000fe20000000800 */
[----:B------:R-:W-:Y:S01]  /*8970*/  @!PT LDS RZ, [RZ] ;  /* 0x00000000fffff984 */ /* 0x000fe20000000800 */
[----:B------:R2:W-:Y:S06]  /*8980*/  MEMBAR.ALL.CTA ;  /* 0x0000000000007992 */ /* 0x0005ec0000008000 */
[----:B--2---:R-:W2:Y:S02]  /*8990*/  FENCE.VIEW.ASYNC.S ;  /* 0x00000000000073c6 */ /* 0x004ea40000000000 */
[----:B--2---:R-:W-:Y:S06]  /*89a0*/  BAR.SYNC.DEFER_BLOCKING 0x1, 0x80 ;  /* 0x0042000000007b1d */ /* 0x004fec0000010000 */
[----:B------:R-:W-:Y:S05]  /*89b0*/  @P0 BRA `(.L_x_72) ;  /* 0x00000000002c0947 */ /* 0x000fea0003800000 */
[----:B------:R-:W-:Y:S01]  /*89c0*/  R2UR UR40, R24 ;  /* 0x00000000182872ca */ /* 0x000fe200000e0000 */
[----:B------:R-:W-:Y:S02]  /*89d0*/  UIADD3 UR43, -UR39, URZ, URZ ;  /* 0x0000003f272b7290 */ /* 0x000fe4000fffe13f */
[----:B------:R-:W-:Y:S01]  /*89e0*/  UIADD3 UR6, UP0, UR54, 0x670, URZ ;  /* 0x0000067036067890 */ /* 0x000fe2000ff1e03f */
[----:B------:R-:W-:Y:S01]  /*89f0*/  ULDC UR4, c[0x0][0xa10] ;  /* 0x0002840000047ab9 */ /* 0x000fe20000000800 */
[----:B------:R-:W-:Y:S01]  /*8a00*/  UMOV UR41, URZ ;  /* 0x0000003f00297c82 */ /* 0x000fe20008000000 */
[----:B------:R-:W-:Y:S02]  /*8a10*/  UIMAD UR43, UR4, UR43, UR45 ;  /* 0x0000002b042b72a4 */ /* 0x000fe4000f8e022d */
[----:B------:R-:W-:-:S05]  /*8a20*/  UIADD3.X UR7, URZ, UR55, URZ, UP0, !UPT ;  /* 0x000000373f077290 */ /* 0x000fca00087fe43f */
[----:B------:R-:W-:-:S09]  /*8a30*/  UIADD3 UR40, UR40, 0x10700, URZ ;  /* 0x0001070028287890 */ /* 0x000fd2000fffe03f */
[----:B------:R2:W-:Y:S01]  /*8a40*/  UTMASTG.4D [UR40], [UR6] ;  /* 0x00000028060073b5 */ /* 0x0005e20008018000 */
[----:B------:R0:W-:Y:S01]  /*8a50*/  UTMACMDFLUSH ;  /* 0x00000000000079b7 */ /* 0x0001e20000000000 */
[----:B--2---:R-:W-:-:S04]  /*8a60*/  DEPBAR.LE SB0, 0x1 ;  /* 0x000080400000791a */ /* 0x004fc80000000000 */
.L_x_72:
[----:B------:R-:W-:Y:S05]  /*8a70*/  BSYNC B0 ;  /* 0x0000000000007941 */ /* 0x000fea0003800000 */
.L_x_71:
        /* <DEDUP_REMOVED lines=12> */
[----:B---3--:R-:W3:Y:S02]  /*8b40*/  FENCE.VIEW.ASYNC.S ;  /* 0x00000000000073c6 */ /* 0x008ee40000000000 */
[----:B---3--:R-:W-:Y:S06]  /*8b50*/  BAR.SYNC.DEFER_BLOCKING 0x1, 0x80 ;  /* 0x0042000000007b1d */ /* 0x008fec0000010000 */
[----:B------:R-:W-:Y:S05]  /*8b60*/  @P0 BRA `(.L_x_74) ;  /* 0x00000000002c0947 */ /* 0x000fea0003800000 */
[----:B------:R-:W-:Y:S01]  /*8b70*/  R2UR UR40, R24 ;  /* 0x00000000182872ca */ /* 0x000fe200000e0000 */
[----:B------:R-:W-:Y:S02]  /*8b80*/  UIADD3 UR43, -UR39, URZ, URZ ;  /* 0x0000003f272b7290 */ /* 0x000fe4000fffe13f */
[----:B------:R-:W-:Y:S01]  /*8b90*/  UIADD3 UR6, UP0, UR54, 0x670, URZ ;  /* 0x0000067036067890 */ /* 0x000fe2000ff1e03f */
[----:B------:R-:W-:Y:S01]  /*8ba0*/  ULDC UR4, c[0x0][0xa10] ;  /* 0x0002840000047ab9 */ /* 0x000fe20000000800 */
[----:B------:R-:W-:Y:S01]  /*8bb0*/  UMOV UR41, 0x10 ;  /* 0x0000001000297882 */ /* 0x000fe20000000000 */
[----:B------:R-:W-:Y:S02]  /*8bc0*/  UIMAD UR43, UR4, UR43, UR45 ;  /* 0x0000002b042b72a4 */ /* 0x000fe4000f8e022d */
[----:B------:R-:W-:-:S05]  /*8bd0*/  UIADD3.X UR7, URZ, UR55, URZ, UP0, !UPT ;  /* 0x000000373f077290 */ /* 0x000fca00087fe43f */
[----:B------:R-:W-:-:S09]  /*8be0*/  UIADD3 UR40, UR40, 0x10f00, URZ ;  /* 0x00010f0028287890 */ /* 0x000fd2000fffe03f */
[----:B------:R3:W-:Y:S01]  /*8bf0*/  UTMASTG.4D [UR40], [UR6] ;  /* 0x00000028060073b5 */ /* 0x0007e20008018000 */
[----:B------:R0:W-:Y:S01]  /*8c00*/  UTMACMDFLUSH ;  /* 0x00000000000079b7 */ /* 0x0001e20000000000 */
[----:B---3--:R-:W-:-:S04]  /*8c10*/  DEPBAR.LE SB0, 0x1 ;  /* 0x000080400000791a */ /* 0x008fc80000000000 */
.L_x_74:
[----:B------:R-:W-:Y:S05]  /*8c20*/  BSYNC B0 ;  /* 0x0000000000007941 */ /* 0x000fea0003800000 */
.L_x_73:
[----:B------:R-:W-:Y:S01]  /*8c30*/  BAR.SYNC.DEFER_BLOCKING 0x1, 0x80 ;  /* 0x0042000000007b1d */ /* 0x000fe20000010000 */
[----:B--2---:R-:W-:Y:S02]  /*8c40*/  F2FP.F16.F32.PACK_AB R4, R34, R35 ;  /* 0x000000232204723e */ /* 0x004fe400000000ff */
[----:B------:R-:W-:Y:S02]  /*8c50*/  F2FP.F16.F32.PACK_AB R5, R36, R37 ;  /* 0x000000252405723e */ /* 0x000fe400000000ff */
[----:B------:R-:W-:Y:S01]  /*8c60*/  F2FP.F16.F32.PACK_AB R6, R38, R39 ;  /* 0x000000272606723e */ /* 0x000fe200000000ff */
[----:B------:R-:W-:Y:S01]  /*8c70*/  BSSY B0, `(.L_x_75) ;  /* 0x0000018000007945 */ /* 0x000fe20003800000 */
[----:B------:R-:W-:Y:S01]  /*8c80*/  F2FP.F16.F32.PACK_AB R7, R40, R41 ;  /* 0x000000292807723e */ /* 0x000fe200000000ff */
[----:B------:R2:W-:Y:S01]  /*8c90*/  STSM.16.M88.4 [R25], R8 ;  /* 0x0000000819007844 */ /* 0x0005e20000000200 */
        /* <DEDUP_REMOVED lines=14> */
[----:B------:R-:W-:Y:S01]  /*8d80*/  UIADD3.X UR7, URZ, UR55, URZ, UP0, !UPT ;  /* 0x000000373f077290 */ /* 0x000fe200087fe43f */
[----:B------:R-:W-:Y:S01]  /*8d90*/  UMOV UR10, UR42 ;  /* 0x0000002a000a7c82 */ /* 0x000fe20008000000 */
[----:B------:R-:W-:-:S03]  /*8da0*/  UMOV UR12, UR44 ;  /* 0x0000002c000c7c82 */ /* 0x000fc60008000000 */
[----:B------:R-:W-:-:S09]  /*8db0*/  UIADD3 UR8, UR8, 0x10700, URZ ;  /* 0x0001070008087890 */ /* 0x000fd2000fffe03f */
[----:B------:R3:W-:Y:S01]  /*8dc0*/  UTMASTG.4D [UR8], [UR6] ;  /* 0x00000008060073b5 */ /* 0x0007e20008018000 */
[----:B------:R0:W-:Y:S01]  /*8dd0*/  UTMACMDFLUSH ;  /* 0x00000000000079b7 */ /* 0x0001e20000000000 */
[----:B---3--:R-:W-:-:S04]  /*8de0*/  DEPBAR.LE SB0, 0x1 ;  /* 0x000080400000791a */ /* 0x008fc80000000000 */
.L_x_76:
[----:B------:R-:W-:Y:S05]  /*8df0*/  BSYNC B0 ;  /* 0x0000000000007941 */ /* 0x000fea0003800000 */
.L_x_75:
[----:B------:R-:W-:Y:S01]  /*8e00*/  BAR.SYNC.DEFER_BLOCKING 0x1, 0x80 ;  /* 0x0042000000007b1d */ /* 0x000fe20000010000 */
[----:B--2---:R-:W-:Y:S02]  /*8e10*/  F2FP.F16.F32.PACK_AB R8, R42, R43 ;  /* 0x0000002b2a08723e */ /* 0x004fe400000000ff */
        /* <DEDUP_REMOVED lines=26> */
.L_x_78:
[----:B------:R-:W-:Y:S05]  /*8fc0*/  BSYNC B0 ;  /* 0x0000000000007941 */ /* 0x000fea0003800000 */
.L_x_77:
[----:B------:R-:W-:Y:S06]  /*8fd0*/  BAR.SYNC.DEFER_BLOCKING 0x1, 0x80 ;  /* 0x0042000000007b1d */ /* 0x000fec0000010000 */
[----:B------:R-:W-:Y:S01]  /*8fe0*/  BSSY B0, `(.L_x_79) ;  /* 0x0000016000007945 */ /* 0x000fe20003800000 */
[----:B------:R3:W-:Y:S01]  /*8ff0*/  STSM.16.M88.4 [R25], R8 ;  /* 0x0000000819007844 */ /* 0x0007e20000000200 */
[----:B------:R-:W-:Y:S01]  /*9000*/  @!PT LDS RZ, [RZ] ;  /* 0x00000000fffff984 */ /* 0x000fe20000000800 */
[----:B------:R-:W-:Y:S01]  /*9010*/  @!PT LDS RZ, [RZ] ;  /* 0x00000000fffff984 */ /* 0x000fe20000000800 */
[----:B------:R-:W-:Y:S01]  /*9020*/  @!PT LDS RZ, [RZ] ;  /* 0x00000000fffff984 */ /* 0x000fe20000000800 */
[----:B------:R-:W-:Y:S01]  /*9030*/  @!PT LDS RZ, [RZ] ;  /* 0x00000000fffff984 */ /* 0x000fe20000000800 */
[----:B------:R4:W-:Y:S06]  /*9040*/  MEMBAR.ALL.CTA ;  /* 0x0000000000007992 */ /* 0x0009ec0000008000 */
[----:B----4-:R-:W4:Y:S02]  /*9050*/  FENCE.VIEW.ASYNC.S ;  /* 0x00000000000073c6 */ /* 0x010f240000000000 */
[----:B----4-:R-:W-:Y:S06]  /*9060*/  BAR.SYNC.DEFER_BLOCKING 0x1, 0x80 ;  /* 0x0042000000007b1d */ /* 0x010fec0000010000 */
        /* <DEDUP_REMOVED lines=11> */
[----:B------:R4:W-:Y:S02]  /*9120*/  UTMASTG.4D [UR8], [UR6] ;  /* 0x00000008060073b5 */ /* 0x0009e40008018000 */
[----:B----4-:R0:W-:Y:S02]  /*9130*/  UTMACMDFLUSH ;  /* 0x00000000000079b7 */ /* 0x0101e40000000000 */
.L_x_80:
[----:B------:R-:W-:Y:S05]  /*9140*/  BSYNC B0 ;  /* 0x0000000000007941 */ /* 0x000fea0003800000 */
.L_x_79:
[----:B------:R-:W-:Y:S01]  /*9150*/  ULEA UR4, UR52, 0xfffffff8, 0x3 ;  /* 0xfffffff834047891 */ /* 0x000fe2000f8e183f */
[----:B------:R-:W-:-:S04]  /*9160*/  DEPBAR.LE SB0, 0x0 ;  /* 0x000080000000791a */ /* 0x000fc80000000000 */
[----:B------:R-:W-:Y:S01]  /*9170*/  ULOP3.LUT UR4, UR4, 0x8, URZ, 0xc0, !UPT ;  /* 0x0000000804047892 */ /* 0x000fe2000f8ec03f */
[----:B------:R-:W-:-:S03]  /*9180*/  LOP3.LUT R22, R22, 0x1, RZ, 0x3c, !PT ;  /* 0x0000000116167812 */ /* 0x000fc600078e3cff */
[----:B------:R-:W-:-:S06]  /*9190*/  ULOP3.LUT UR4, UR4, 0x18, URZ, 0x3c, !UPT ;  /* 0x0000001804047892 */ /* 0x000fcc000f8e3c3f */
[----:B------:R-:W-:Y:S01]  /*91a0*/  MOV R0, UR4 ;  /* 0x0000000400007c02 */ /* 0x000fe20008000f00 */
[----:B------:R-:W-:Y:S02]  /*91b0*/  ULDC UR4, c[0x0][0xc] ;  /* 0x0000030000047ab9 */ /* 0x000fe40000000800 */
[----:B------:R-:W-:Y:S01]  /*91c0*/  VIADD R17, R17, UR4 ;  /* 0x0000000411117c36 */ /* 0x000fe20008000000 */
[----:B------:R-:W-:Y:S01]  /*91d0*/  ULDC UR4, c[0x0][0xa00] ;  /* 0x0002800000047ab9 */ /* 0x000fe20000000800 */
[----:B------:R4:W-:Y:S03]  /*91e0*/  SYNCS.ARRIVE.TRANS64.A1T0 RZ, [R0+UR36+0x13a90], RZ ;  /* 0x013a90ff00ff79a7 */ /* 0x0009e60008100024 */
[----:B------:R-:W-:-:S13]  /*91f0*/  ISETP.GE.AND P0, PT, R17, UR4, PT ;  /* 0x0000000411007c0c */ /* 0x000fda000bf06270 */
[----:B----4-:R-:W-:Y:S05]  /*9200*/  @!P0 BRA `(.L_x_81) ;  /* 0xffffff7800dc8947 */ /* 0x010fea000383ffff */
[----:B------:R-:W-:Y:S05]  /*9210*/  EXIT ;  /* 0x000000000000794d */ /* 0x000fea0003800000 */
.L_x_6:
[----:B------:R-:W-:-:S08]  /*9220*/  NOP ;  /* 0x0000000000007918 */ /* 0x000fd00000000000 */
[----:B------:R-:W2:-:S00]  /*9230*/  USETMAXREG.DEALLOC.CTAPOOL 0x18 ;  /* 0x00000018000079c8 */ /* 0x000e8000080e0500 */
[----:B------:R-:W-:-:S13]  /*9240*/  PLOP3.LUT P3, PT, PT, PT, UP0, 0x80, 0x0 ;  /* 0x000000000000781c */ /* 0x000fda0003f6f008 */
[----:B--2---:R-:W-:Y:S05]  /*9250*/  @!P3 BRA `(.L_x_82) ;  /* 0x0000000800e4b947 */ /* 0x004fea0003800000 */
[----:B------:R-:W-:-:S13]  /*9260*/  PLOP3.LUT P2, PT, PT, PT, UP1, 0x80, 0x0 ;  /* 0x000000000000781c */ /* 0x000fda0003f4f018 */
[----:B-1----:R-:W-:Y:S05]  /*9270*/  @P2 EXIT ;  /* 0x000000000000294d */ /* 0x002fea0003800000 */
[----:B------:R-:W-:Y:S02]  /*9280*/  ULDC UR4, c[0x0][0xa00] ;  /* 0x0002800000047ab9 */ /* 0x000fe40000000800 */
[----:B------:R-:W-:-:S13]  /*9290*/  ISETP.GE.AND P2, PT, R17, UR4, PT ;  /* 0x0000000411007c0c */ /* 0x000fda000bf46270 */
[----:B------:R-:W-:Y:S05]  /*92a0*/  @P2 EXIT ;  /* 0x000000000000294d */ /* 0x000fea0003800000 */
[----:B------:R-:W-:Y:S01]  /*92b0*/  LOP3.LUT P2, RZ, R2, 0x1f, RZ, 0xc0, !PT ;  /* 0x0000001f02ff7812 */ /* 0x000fe2000784c0ff */
[----:B------:R-:W-:Y:S01]  /*92c0*/  BSSY B0, `(.L_x_83) ;  /* 0x00000b1000007945 */ /* 0x000fe20003800000 */
[----:B------:R-:W-:Y:S01]  /*92d0*/  MOV R4, 0x1 ;  /* 0x0000000100047802 */ /* 0x000fe20000000f00 */
[----:B------:R-:W-:Y:S01]  /*92e0*/  IMAD.MOV.U32 R0, RZ, RZ, RZ ;  /* 0x000000ffff007224 */ /* 0x000fe200078e00ff */
[----:B------:R-:W-:Y:S01]  /*92f0*/  PLOP3.LUT P0, PT, P2, P0, PT, 0x2a, 0x0 ;  /* 0x000000000000781c */ /* 0x000fe20001700572 */
[----:B------:R-:W-:Y:S01]  /*9300*/  ULOP3.LUT UR22, UR50, 0x2, URZ, 0xfc, !UPT ;  /* 0x0000000232167892 */ /* 0x000fe2000f8efc3f */
[----:B------:R-:W-:Y:S01]  /*9310*/  MOV R5, 0x1 ;  /* 0x0000000100057802 */ /* 0x000fe20000000f00 */
[----:B------:R-:W-:Y:S01]  /*9320*/  ULDC UR23, c[0x0][0xc] ;  /* 0x0000030000177ab9 */ /* 0x000fe20000000800 */
[----:B------:R-:W-:Y:S01]  /*9330*/  ULDC.64 UR20, c[0x0][0x198] ;  /* 0x0000660000147ab9 */ /* 0x000fe20000000a00 */
[----:B------:R-:W-:-:S08]  /*9340*/  ULDC UR24, c[0x0][0xa00] ;  /* 0x0002800000187ab9 */ /* 0x000fd00000000800 */
.L_x_98:
[----:B------:R-:W1:Y:S01]  /*9350*/  LDC R6, c[0x0][0xa04] ;  /* 0x00028100ff067b82 */ /* 0x000e620000000800 */
[----:B------:R-:W-:Y:S01]  /*9360*/  IMAD.MOV.U32 R7, RZ, RZ, R17 ;  /* 0x000000ffff077224 */ /* 0x000fe200078e0011 */
[----:B------:R-:W-:-:S06]  /*9370*/  UMOV UR4, 0xffffffff ;  /* 0xffffffff00047882 */ /* 0x000fcc0000000000 */
[----:B------:R-:W2:Y:S08]  /*9380*/  LDC R10, c[0x0][0xa10] ;  /* 0x00028400ff0a7b82 */ /* 0x000eb00000000800 */
[----:B------:R-:W3:Y:S01]  /*9390*/  LDC R13, c[0x0][0xa1c] ;  /* 0x00028700ff0d7b82 */ /* 0x000ee20000000800 */
[----:B-1----:R-:W-:Y:S02]  /*93a0*/  ISETP.NE.AND P2, PT, R6, 0x1, PT ;  /* 0x000000010600780c */ /* 0x002fe40003f45270 */
[----:B--2---:R-:W-:-:S11]  /*93b0*/  ISETP.NE.AND P3, PT, R10, 0x1, PT ;  /* 0x000000010a00780c */ /* 0x004fd60003f65270 */
[----:B------:R-:W1:Y:S01]  /*93c0*/  @P2 LDC.64 R8, c[0x0][0xa08] ;  /* 0x00028200ff082b82 */ /* 0x000e620000000a00 */
[----:B---3--:R-:W-:-:S07]  /*93d0*/  ISETP.NE.AND P4, PT, R13, 0x1, PT ;  /* 0x000000010d00780c */ /* 0x008fce0003f85270 */
[----:B------:R-:W2:Y:S08]  /*93e0*/  @P3 LDC R12, c[0x0][0xa14] ;  /* 0x00028500ff0c3b82 */ /* 0x000eb00000000800 */
[----:B------:R-:W3:Y:S08]  /*93f0*/  @P3 LDC R11, c[0x0][0xa18] ;  /* 0x00028600ff0b3b82 */ /* 0x000ef00000000800 */
[----:B------:R-:W4:Y:S01]  /*9400*/  @P4 LDC.64 R2, c[0x0][0xa20] ;  /* 0x00028800ff024b82 */ /* 0x000f220000000a00 */
[----:B-1----:R-:W-:-:S05]  /*9410*/  @P2 IMAD.HI.U32 R8, R17, R8, RZ ;  /* 0x0000000811082227 */ /* 0x002fca00078e00ff */
[----:B------:R-:W-:-:S04]  /*9420*/  @P2 SHF.R.U32.HI R7, RZ, R9, R8 ;  /* 0x00000009ff072219 */ /* 0x000fc80000011608 */
[----:B------:R-:W-:Y:S01]  /*9430*/  MOV R9, R7 ;  /* 0x0000000700097202 */ /* 0x000fe20000000f00 */
[----:B--2---:R-:W-:-:S05]  /*9440*/  @P3 IMAD.HI.U32 R8, R7, R12, RZ ;  /* 0x0000000c07083227 */ /* 0x004fca00078e00ff */
[----:B---3--:R-:W-:-:S05]  /*9450*/  @P3 SHF.R.U32.HI R9, RZ, R11, R8 ;  /* 0x0000000bff093219 */ /* 0x008fca0000011608 */
[----:B----4-:R-:W-:-:S04]  /*9460*/  @P4 IMAD.HI.U32 R8, R9, R2, RZ ;  /* 0x0000000209084227 */ /* 0x010fc800078e00ff */
[--C-:B------:R-:W-:Y:S01]  /*9470*/  IMAD.MOV.U32 R2, RZ, RZ, R9.reuse ;  /* 0x000000ffff027224 */ /* 0x100fe200078e0009 */
[----:B------:R-:W-:Y:S01]  /*9480*/  @P4 SHF.R.U32.HI R2, RZ, R3, R8 ;  /* 0x00000003ff024219 */ /* 0x000fe20000011608 */
[----:B------:R-:W-:-:S03]  /*9490*/  IMAD.MOV R3, RZ, RZ, -R9 ;  /* 0x000000ffff037224 */ /* 0x000fc600078e0a09 */
[----:B------:R-:W-:Y:S01]  /*94a0*/  IADD3 R2, -R2, RZ, RZ ;  /* 0x000000ff02027210 */ /* 0x000fe20007ffe1ff */
[----:B------:R-:W-:-:S04]  /*94b0*/  IMAD R10, R10, R3, R7 ;  /* 0x000000030a0a7224 */ /* 0x000fc800078e0207 */
[----:B------:R-:W-:Y:S01]  /*94c0*/  IMAD R2, R13, R2, R9 ;  /* 0x000000020d027224 */ /* 0x000fe200078e0209 */
[----:B------:R-:W-:Y:S06]  /*94d0*/  BRA.DIV UR4, `(.L_x_84) ;  /* 0x0000001e04fc7947 */ /* 0x000fec000b800000 */
[----:B------:R-:W-:-:S13]  /*94e0*/  ELECT P6, URZ, PT ;  /* 0x00000000003f782f */ /* 0x000fda00038c0000 */
.L_x_136:
[----:B------:R-:W-:Y:S01]  /*94f0*/  IADD3 R3, -R7, RZ, RZ ;  /* 0x000000ff07037210 */ /* 0x000fe20007ffe1ff */
[----:B------:R-:W-:Y:S04]  /*9500*/  BSSY B1, `(.L_x_85) ;  /* 0x000003f000017945 */ /* 0x000fe80003800000 */
[----:B------:R-:W-:Y:S01]  /*9510*/  IMAD R3, R6, R3, R17 ;  /* 0x0000000306037224 */ /* 0x000fe200078e0211 */
[----:B------:R-:W-:-:S03]  /*9520*/  MOV R6, RZ ;  /* 0x000000ff00067202 */ /* 0x000fc60000000f00 */
[----:B------:R-:W-:Y:S01]  /*9530*/  IMAD.SHL.U32 R3, R3, 0x80, RZ ;  /* 0x0000008003037824 */ /* 0x000fe200078e00ff */
[----:B------:R-:W-:Y:S06]  /*9540*/  @!P6 BRA `(.L_x_86) ;  /* 0x0000000000e8e947 */ /* 0x000fec0003800000 */
[----:B------:R-:W1:Y:S01]  /*9550*/  S2R R7, SR_CgaCtaId ;  /* 0x0000000000077919 */ /* 0x000e620000008800 */
[----:B------:R-:W-:-:S04]  /*9560*/  MOV R6, 0x400 ;  /* 0x0000040000067802 */ /* 0x000fc80000000f00 */
[----:B-1----:R-:W-:Y:S02]  /*9570*/  LEA R9, R7, R6, 0x18 ;  /* 0x0000000607097211 */ /* 0x002fe400078ec0ff */
[----:B------:R-:W-:-:S03]  /*9580*/  SHF.L.U32 R6, R5, 0x1f, RZ ;  /* 0x0000001f05067819 */ /* 0x000fc600000006ff */
[----:B------:R-:W-:-:S04]  /*9590*/  IMAD R7, R0, 0x8, R9 ;  /* 0x0000000800077824 */ /* 0x000fc800078e0209 */
[----:B------:R-:W1:Y:S02]  /*95a0*/  SYNCS.PHASECHK.TRANS64.TRYWAIT P2, [R7+URZ+0x13a60], R6 ;  /* 0x013a6006070075a7 */ /* 0x000e64000804017f */
[----:B-1----:R-:W-:Y:S05]  /*95b0*/  @!P2 BRA `(.L_x_87) ;  /* 0x0000001c00e4a947 */ /* 0x002fea0003800000 */
.L_x_137:
[----:B------:R-:W-:Y:S01]  /*95c0*/  UPRMT UR4, UR22, 0x9910, URZ ;  /* 0x0000991016047896 */ /* 0x000fe2000800003f */
[----:B-1----:R-:W-:-:S03]  /*95d0*/  @P1 MOV R6, 0x2800 ;  /* 0x0000280000061802 */ /* 0x002fc60000000f00 */
[----:B------:R-:W-:Y:S01]  /*95e0*/  UISETP.NE.AND UP0, UPT, UR4, 0x2, UPT ;  /* 0x000000020400788c */ /* 0x000fe2000bf05270 */
[----:B------:R1:W-:Y:S05]  /*95f0*/  @P1 SYNCS.ARRIVE.TRANS64 RZ, [R7+URZ+0x13a50], R6 ;  /* 0x013a500607ff19a7 */ /* 0x0003ea000800003f */
[----:B------:R-:W-:-:S13]  /*9600*/  PLOP3.LUT P2, PT, PT, PT, UP0, 0x80, 0x0 ;  /* 0x000000000000781c */ /* 0x000fda0003f4f008 */
[----:B-1----:R-:W-:Y:S05]  /*9610*/  @P2 BRA `(.L_x_88) ;  /* 0x0000000000042947 */ /* 0x002fea0003800000 */
[----:B------:R-:W-:Y:S01]  /*9620*/  BPT.TRAP 0x1 ;  /* 0x000000040000795c */ /* 0x000fe20000300000 */
.L_x_88:
[----:B------:R-:W-:Y:S05]  /*9630*/  @P0 BRA `(.L_x_89) ;  /* 0x0000000000040947 */ /* 0x000fea0003800000 */
[----:B------:R-:W-:Y:S01]  /*9640*/  BPT.TRAP 0x1 ;  /* 0x000000040000795c */ /* 0x000fe20000300000 */
.L_x_89:
[----:B------:R-:W-:Y:S01]  /*9650*/  R2UR UR5, R9 ;  /* 0x00000000090572ca */ /* 0x000fe200000e0000 */
[----:B------:R-:W-:Y:S01]  /*9660*/  UIADD3 UR4, UP0, UR20, 0xf0, URZ ;  /* 0x000000f014047890 */ /* 0x000fe2000ff1e03f */
[----:B------:R-:W-:Y:S01]  /*9670*/  R2UR UR14, R0 ;  /* 0x00000000000e72ca */ /* 0x000fe200000e0000 */
[----:B------:R-:W-:Y:S01]  /*9680*/  UMOV UR10, URZ ;  /* 0x0000003f000a7c82 */ /* 0x000fe20008000000 */
[----:B------:R-:W-:Y:S01]  /*9690*/  R2UR UR9, R7 ;  /* 0x00000000070972ca */ /* 0x000fe200000e0000 */
[----:B------:R-:W-:Y:S01]  /*96a0*/  UMOV UR6, 0x0 ;  /* 0x0000000000067882 */ /* 0x000fe20000000000 */
[----:B------:R-:W-:Y:S01]  /*96b0*/  R2UR UR11, R3 ;  /* 0x00000000030b72ca */ /* 0x000fe200000e0000 */
[----:B------:R-:W-:Y:S01]  /*96c0*/  UMOV UR7, 0x10000000 ;  /* 0x1000000000077882 */ /* 0x000fe20000000000 */
[----:B------:R-:W-:Y:S01]  /*96d0*/  R2UR UR12, R10 ;  /* 0x000000000a0c72ca */ /* 0x000fe200000e0000 */
[----:B------:R-:W-:Y:S01]  /*96e0*/  UMOV UR16, 0x10 ;  /* 0x0000001000107882 */ /* 0x000fe20000000000 */
[----:B------:R-:W-:Y:S01]  /*96f0*/  R2UR UR13, R2 ;  /* 0x00000000020d72ca */ /* 0x000fe200000e0000 */
[----:B------:R-:W-:Y:S01]  /*9700*/  UMOV UR18, 0x20 ;  /* 0x0000002000127882 */ /* 0x000fe20000000000 */
[----:B------:R-:W-:-:S03]  /*9710*/  VIADD R0, R0, 0x1 ;  /* 0x0000000100007836 */ /* 0x000fc60000000000 */
[----:B------:R-:W-:Y:S02]  /*9720*/  UIMAD UR14, UR14, 0x2800, UR5 ;  /* 0x000028000e0e78a4 */ /* 0x000fe4000f8e0205 */
[----:B------:R-:W-:Y:S01]  /*9730*/  UIADD3 UR9, UR9, 0x13a50, URZ ;  /* 0x00013a5009097890 */ /* 0x000fe2000fffe03f */
[C---:B------:R-:W-:Y:S01]  /*9740*/  ISETP.NE.AND P2, PT, R0.reuse, 0x2, PT ;  /* 0x000000020000780c */ /* 0x040fe20003f45270 */
[----:B------:R-:W-:Y:S02]  /*9750*/  UIADD3.X UR5, URZ, UR21, URZ, UP0, !UPT ;  /* 0x000000153f057290 */ /* 0x000fe400087fe43f */
[----:B------:R-:W-:Y:S01]  /*9760*/  UIADD3 UR15, UR14, 0x800, URZ ;  /* 0x000008000e0f7890 */ /* 0x000fe2000fffe03f */
[----:B------:R-:W-:Y:S01]  /*9770*/  SEL R6, RZ, 0x1, P2 ;  /* 0x00000001ff067807 */ /* 0x000fe20001000000 */
[----:B------:R-:W-:Y:S01]  /*9780*/  UIADD3 UR17, UR14, 0x1000, URZ ;  /* 0x000010000e117890 */ /* 0x000fe2000fffe03f */
[----:B------:R-:W-:Y:S01]  /*9790*/  SEL R0, R0, RZ, P2 ;  /* 0x000000ff00007207 */ /* 0x000fe20001000000 */
[----:B------:R-:W-:Y:S01]  /*97a0*/  UMOV UR8, UR14 ;  /* 0x0000000e00087c82 */ /* 0x000fe20008000000 */
[----:B------:R-:W-:Y:S01]  /*97b0*/  UIADD3 UR19, UR14, 0x1800, URZ ;  /* 0x000018000e137890 */ /* 0x000fe2000fffe03f */
[----:B------:R-:W-:Y:S01]  /*97c0*/  LOP3.LUT R5, R5, R6, RZ, 0x3c, !PT ;  /* 0x0000000605057212 */ /* 0x000fe200078e3cff */
[----:B------:R1:W-:Y:S01]  /*97d0*/  UTMALDG.4D [UR8], [UR4], desc[UR6] ;  /* 0x00000608040075b4 */ /* 0x0003e20008019000 */
[----:B------:R-:W-:Y:S01]  /*97e0*/  MOV R6, 0x40 ;  /* 0x0000004000067802 */ /* 0x000fe20000000f00 */
[----:B-1----:R-:W-:Y:S01]  /*97f0*/  UMOV UR8, UR15 ;  /* 0x0000000f00087c82 */ /* 0x002fe20008000000 */
[----:B------:R-:W-:Y:S01]  /*9800*/  UMOV UR10, UR16 ;  /* 0x00000010000a7c82 */ /* 0x000fe20008000000 */
[----:B------:R-:W-:Y:S01]  /*9810*/  UIADD3 UR15, UR14, 0x2000, URZ ;  /* 0x000020000e0f7890 */ /* 0x000fe2000fffe03f */
[----:B------:R1:W-:Y:S02]  /*9820*/  UTMALDG.4D [UR8], [UR4], desc[UR6] ;  /* 0x00000608040075b4 */ /* 0x0003e40008019000 */
[----:B------:R-:W-:Y:S01]  /*9830*/  UMOV UR14, 0x30 ;  /* 0x00000030000e7882 */ /* 0x000fe20000000000 */
[----:B-1----:R-:W-:Y:S01]  /*9840*/  UMOV UR8, UR17 ;  /* 0x0000001100087c82 */ /* 0x002fe20008000000 */
[----:B------:R-:W-:-:S02]  /*9850*/  UMOV UR10, UR18 ;  /* 0x00000012000a7c82 */ /* 0x000fc40008000000 */
[----:B------:R1:W-:Y:S02]  /*9860*/  UTMALDG.4D [UR8], [UR4], desc[UR6] ;  /* 0x00000608040075b4 */ /* 0x0003e40008019000 */
[----:B-1----:R-:W-:Y:S01]  /*9870*/  UMOV UR8, UR19 ;  /* 0x0000001300087c82 */ /* 0x002fe20008000000 */
[----:B------:R-:W-:Y:S01]  /*9880*/  UMOV UR10, UR14 ;  /* 0x0000000e000a7c82 */ /* 0x000fe20008000000 */
[----:B------:R-:W-:Y:S01]  /*9890*/  UMOV UR14, 0x40 ;  /* 0x00000040000e7882 */ /* 0x000fe20000000000 */
[----:B------:R1:W-:Y:S02]  /*98a0*/  UTMALDG.4D [UR8], [UR4], desc[UR6] ;  /* 0x00000608040075b4 */ /* 0x0003e40008019000 */
[----:B-1----:R-:W-:Y:S01]  /*98b0*/  UMOV UR8, UR15 ;  /* 0x0000000f00087c82 */ /* 0x002fe20008000000 */
[----:B------:R-:W-:Y:S02]  /*98c0*/  UMOV UR10, UR14 ;  /* 0x0000000e000a7c82 */ /* 0x000fe40008000000 */
[----:B------:R1:W-:Y:S02]  /*98d0*/  UTMALDG.4D [UR8], [UR4], desc[UR6] ;  /* 0x00000608040075b4 */ /* 0x0003e40008019000 */
[----:B-1----:R-:W-:Y:S01]  /*98e0*/  NOP ;  /* 0x0000000000007918 */ /* 0x002fe20000000000 */
.L_x_86:
[----:B------:R-:W-:Y:S05]  /*98f0*/  BSYNC B1 ;  /* 0x0000000000017941 */ /* 0x000fea0003800000 */
.L_x_85:
[----:B------:R-:W-:Y:S01]  /*9900*/  LOP3.LUT P2, RZ, R4, 0xff, RZ, 0xc0, !PT ;  /* 0x000000ff04ff7812 */ /* 0x000fe2000784c0ff */
[----:B------:R-:W-:-:S12]  /*9910*/  BSSY B1, `(.L_x_90) ;  /* 0x0000009000017945 */ /* 0x000fd80003800000 */
[----:B------:R-:W-:Y:S05]  /*9920*/  @!P2 BRA `(.L_x_91) ;  /* 0x00000000001ca947 */ /* 0x000fea0003800000 */
[----:B------:R-:W1:Y:S01]  /*9930*/  S2R R7, SR_CgaCtaId ;  /* 0x0000000000077919 */ /* 0x000e620000008800 */
[----:B------:R-:W-:-:S04]  /*9940*/  MOV R4, 0x400 ;  /* 0x0000040000047802 */ /* 0x000fc80000000f00 */
[----:B-1----:R-:W-:Y:S02]  /*9950*/  LEA R7, R7, R4, 0x18 ;  /* 0x0000000407077211 */ /* 0x002fe400078ec0ff */
[----:B------:R-:W-:Y:S02]  /*9960*/  SHF.L.U32 R4, RZ, 0x1f, RZ ;  /* 0x0000001fff047819 */ /* 0x000fe400000006ff */
[----:B------:R1:W-:Y:S02]  /*9970*/  SYNCS.ARRIVE.TRANS64.A1T0 RZ, [R7+URZ+0x13ab0], RZ ;  /* 0x013ab0ff07ff79a7 */ /* 0x0003e4000810003f */
[----:B------:R-:W2:Y:S02]  /*9980*/  SYNCS.PHASECHK.TRANS64.TRYWAIT P2, [R7+URZ+0x13ab0], R4 ;  /* 0x013ab004070075a7 */ /* 0x000ea4000804017f */
[----:B-12---:R-:W-:Y:S05]  /*9990*/  @!P2 BRA `(.L_x_92) ;  /* 0x0000001c0000a947 */ /* 0x006fea0003800000 */
.L_x_91:
[----:B------:R-:W-:Y:S05]  /*99a0*/  BSYNC B1 ;  /* 0x0000000000017941 */ /* 0x000fea0003800000 */
.L_x_90:
[----:B------:R-:W-:Y:S04]  /*99b0*/  BSSY B1, `(.L_x_93) ;  /* 0x000003d000017945 */ /* 0x000fe80003800000 */
[----:B------:R-:W-:Y:S05]  /*99c0*/  @!P6 BRA `(.L_x_94) ;  /* 0x0000000000ece947 */ /* 0x000fea0003800000 */
[----:B-1----:R-:W1:Y:S01]  /*99d0*/  S2R R7, SR_CgaCtaId ;  /* 0x0000000000077919 */ /* 0x002e620000008800 */
[----:B------:R-:W-:Y:S02]  /*99e0*/  MOV R4, 0x400 ;  /* 0x0000040000047802 */ /* 0x000fe40000000f00 */
[----:B------:R-:W-:Y:S02]  /*99f0*/  SHF.L.U32 R9, R5, 0x1f, RZ ;  /* 0x0000001f05097819 */ /* 0x000fe400000006ff */
[----:B-1----:R-:W-:-:S05]  /*9a00*/  LEA R7, R7, R4, 0x18 ;  /* 0x0000000407077211 */ /* 0x002fca00078ec0ff */
[----:B------:R-:W-:-:S04]  /*9a10*/  IMAD R4, R0, 0x8, R7 ;  /* 0x0000000800047824 */ /* 0x000fc800078e0207 */
[----:B------:R-:W1:Y:S02]  /*9a20*/  SYNCS.PHASECHK.TRANS64.TRYWAIT P2, [R4+URZ+0x13a60], R9 ;  /* 0x013a6009040075a7 */ /* 0x000e64000804017f */
[----:B-1----:R-:W-:Y:S05]  /*9a30*/  @!P2 BRA `(.L_x_95) ;  /* 0x0000001800eca947 */ /* 0x002fea0003800000 */
.L_x_138:
[----:B------:R-:W-:Y:S01]  /*9a40*/  UPRMT UR4, UR22, 0x9910, URZ ;  /* 0x0000991016047896 */ /* 0x000fe2000800003f */
[----:B-1----:R-:W-:-:S03]  /*9a50*/  @P1 MOV R9, 0x2800 ;  /* 0x0000280000091802 */ /* 0x002fc60000000f00 */
[----:B------:R-:W-:Y:S01]  /*9a60*/  UISETP.NE.AND UP0, UPT, UR4, 0x2, UPT ;  /* 0x000000020400788c */ /* 0x000fe2000bf05270 */
[----:B------:R1:W-:Y:S05]  /*9a70*/  @P1 SYNCS.ARRIVE.TRANS64 RZ, [R4+URZ+0x13a50], R9 ;  /* 0x013a500904ff19a7 */ /* 0x0003ea000800003f */
[----:B------:R-:W-:-:S13]  /*9a80*/  PLOP3.LUT P2, PT, PT, PT, UP0, 0x80, 0x0 ;  /* 0x000000000000781c */ /* 0x000fda0003f4f008 */
[----:B-1----:R-:W-:Y:S05]  /*9a90*/  @P2 BRA `(.L_x_96) ;  /* 0x0000000000042947 */ /* 0x002fea0003800000 */
[----:B------:R-:W-:Y:S01]  /*9aa0*/  BPT.TRAP 0x1 ;  /* 0x000000040000795c */ /* 0x000fe20000300000 */
.L_x_96:
[----:B------:R-:W-:Y:S05]  /*9ab0*/  @P0 BRA `(.L_x_97) ;  /* 0x0000000000040947 */ /* 0x000fea0003800000 */
[----:B------:R-:W-:Y:S01]  /*9ac0*/  BPT.TRAP 0x1 ;  /* 0x000000040000795c */ /* 0x000fe20000300000 */
.L_x_97:
        /* <DEDUP_REMOVED lines=12> */
[----:B------:R-:W-:Y:S01]  /*9b90*/  R2UR UR13, R2 ;  /* 0x00000000020d72ca */ /* 0x000fe200000e0000 */
[----:B------:R-:W-:-:S02]  /*9ba0*/  VIADD R0, R0, 0x1 ;  /* 0x0000000100007836 */ /* 0x000fc40000000000 */
[----:B------:R-:W-:Y:S02]  /*9bb0*/  UIMAD UR14, UR14, 0x2800, UR5 ;  /* 0x000028000e0e78a4 */ /* 0x000fe4000f8e0205 */
[----:B------:R-:W-:Y:S01]  /*9bc0*/  UIADD3.X UR5, URZ, UR21, URZ, UP0, !UPT ;  /* 0x000000153f057290 */ /* 0x000fe200087fe43f */
[C---:B------:R-:W-:Y:S01]  /*9bd0*/  ISETP.NE.AND P2, PT, R0.reuse, 0x2, PT ;  /* 0x000000020000780c */ /* 0x040fe20003f45270 */
[----:B------:R-:W-:Y:S02]  /*9be0*/  UIADD3 UR11, UR11, UR8, URZ ;  /* 0x000000080b0b7290 */ /* 0x000fe4000fffe03f */
[----:B------:R-:W-:Y:S01]  /*9bf0*/  UIADD3 UR9, UR9, 0x13a50, URZ ;  /* 0x00013a5009097890 */ /* 0x000fe2000fffe03f */
[----:B------:R-:W-:Y:S01]  /*9c00*/  SEL R2, RZ, 0x1, P2 ;  /* 0x00000001ff027807 */ /* 0x000fe20001000000 */
[----:B------:R-:W-:Y:S01]  /*9c10*/  UIADD3 UR15, UR14, 0x800, URZ ;  /* 0x000008000e0f7890 */ /* 0x000fe2000fffe03f */
[----:B------:R-:W-:Y:S01]  /*9c20*/  SEL R0, R0, RZ, P2 ;  /* 0x000000ff00007207 */ /* 0x000fe20001000000 */
[----:B------:R-:W-:Y:S01]  /*9c30*/  UIADD3 UR17, UR14, 0x1000, URZ ;  /* 0x000010000e117890 */ /* 0x000fe2000fffe03f */
[----:B------:R-:W-:Y:S01]  /*9c40*/  LOP3.LUT R5, R5, R2, RZ, 0x3c, !PT ;  /* 0x0000000205057212 */ /* 0x000fe200078e3cff */
[----:B------:R-:W-:Y:S01]  /*9c50*/  UMOV UR8, UR14 ;  /* 0x0000000e00087c82 */ /* 0x000fe20008000000 */
[----:B------:R-:W-:-:S02]  /*9c60*/  UIADD3 UR19, UR14, 0x1800, URZ ;  /* 0x000018000e137890 */ /* 0x000fc4000fffe03f */
[----:B------:R1:W-:Y:S02]  /*9c70*/  UTMALDG.4D [UR8], [UR4], desc[UR6] ;  /* 0x00000608040075b4 */ /* 0x0003e40008019000 */
[----:B-1----:R-:W-:Y:S01]  /*9c80*/  UMOV UR8, UR15 ;  /* 0x0000000f00087c82 */ /* 0x002fe20008000000 */
[----:B------:R-:W-:Y:S01]  /*9c90*/  UMOV UR10, UR16 ;  /* 0x00000010000a7c82 */ /* 0x000fe20008000000 */
[----:B------:R-:W-:Y:S01]  /*9ca0*/  UIADD3 UR15, UR14, 0x2000, URZ ;  /* 0x000020000e0f7890 */ /* 0x000fe2000fffe03f */
[----:B------:R1:W-:Y:S02]  /*9cb0*/  UTMALDG.4D [UR8], [UR4], desc[UR6] ;  /* 0x00000608040075b4 */ /* 0x0003e40008019000 */
[----:B------:R-:W-:Y:S01]  /*9cc0*/  UMOV UR14, 0x30 ;  /* 0x00000030000e7882 */ /* 0x000fe20000000000 */
[----:B-1----:R-:W-:Y:S01]  /*9cd0*/  UMOV UR8, UR17 ;  /* 0x0000001100087c82 */ /* 0x002fe20008000000 */
[----:B------:R-:W-:Y:S02]  /*9ce0*/  UMOV UR10, UR18 ;  /* 0x00000012000a7c82 */ /* 0x000fe40008000000 */
[----:B------:R1:W-:Y:S02]  /*9cf0*/  UTMALDG.4D [UR8], [UR4], desc[UR6] ;  /* 0x00000608040075b4 */ /* 0x0003e40008019000 */
[----:B-1----:R-:W-:Y:S01]  /*9d00*/  UMOV UR8, UR19 ;  /* 0x0000001300087c82 */ /* 0x002fe20008000000 */
[----:B------:R-:W-:Y:S01]  /*9d10*/  UMOV UR10, UR14 ;  /* 0x0000000e000a7c82 */ /* 0x000fe20008000000 */
[----:B------:R-:W-:Y:S01]  /*9d20*/  UMOV UR14, 0x40 ;  /* 0x00000040000e7882 */ /* 0x000fe20000000000 */
[----:B------:R1:W-:Y:S02]  /*9d30*/  UTMALDG.4D [UR8], [UR4], desc[UR6] ;  /* 0x00000608040075b4 */ /* 0x0003e40008019000 */
[----:B-1----:R-:W-:Y:S01]  /*9d40*/  UMOV UR8, UR15 ;  /* 0x0000000f00087c82 */ /* 0x002fe20008000000 */
[----:B------:R-:W-:-:S02]  /*9d50*/  UMOV UR10, UR14 ;  /* 0x0000000e000a7c82 */ /* 0x000fc40008000000 */
[----:B------:R2:W-:Y:S02]  /*9d60*/  UTMALDG.4D [UR8], [UR4], desc[UR6] ;  /* 0x00000608040075b4 */ /* 0x0005e40008019000 */
[----:B--2---:R-:W-:Y:S01]  /*9d70*/  NOP ;  /* 0x0000000000007918 */ /* 0x004fe20000000000 */
.L_x_94:
[----:B------:R-:W-:Y:S05]  /*9d80*/  BSYNC B1 ;  /* 0x0000000000017941 */ /* 0x000fea0003800000 */
.L_x_93:
[----:B------:R-:W-:Y:S02]  /*9d90*/  IADD3 R17, R17, UR23, RZ ;  /* 0x0000001711117c10 */ /* 0x000fe4000fffe0ff */
[----:B-1----:R-:W-:Y:S02]  /*9da0*/  PRMT R4, RZ, 0x7610, R4 ;  /* 0x00007610ff047816 */ /* 0x002fe40000000004 */
[----:B------:R-:W-:-:S13]  /*9db0*/  ISETP.GE.AND P2, PT, R17, UR24, PT ;  /* 0x0000001811007c0c */ /* 0x000fda000bf46270 */
[----:B------:R-:W-:Y:S05]  /*9dc0*/  @!P2 BRA `(.L_x_98) ;  /* 0xfffffff40060a947 */ /* 0x000fea000383ffff */
[----:B------:R-:W-:Y:S05]  /*9dd0*/  BSYNC B0 ;  /* 0x0000000000007941 */ /* 0x000fea0003800000 */
.L_x_83:
[----:B------:R-:W-:Y:S05]  /*9de0*/  EXIT ;  /* 0x000000000000794d */ /* 0x000fea0003800000 */
.L_x_82:
[----:B-1----:R-:W-:Y:S02]  /*9df0*/  ULDC UR4, c[0x0][0xa00] ;  /* 0x0002800000047ab9 */ /* 0x002fe40000000800 */
[----:B------:R-:W-:-:S13]  /*9e00*/  ISETP.GE.AND P0, PT, R17, UR4, PT ;  /* 0x0000000411007c0c */ /* 0x000fda000bf06270 */
[----:B------:R-:W-:Y:S05]  /*9e10*/  @P0 EXIT ;  /* 0x000000000000094d */ /* 0x000fea0003800000 */
[----:B------:R-:W-:Y:S01]  /*9e20*/  LOP3.LUT P0, RZ, R2, 0x1f, RZ, 0xc0, !PT ;  /* 0x0000001f02ff7812 */ /* 0x000fe2000780c0ff */
[----:B------:R-:W-:Y:S01]  /*9e30*/  BSSY B0, `(.L_x_99) ;  /* 0x0000132000007945 */ /* 0x000fe20003800000 */
[----:B------:R-:W-:Y:S01]  /*9e40*/  IMAD.MOV.U32 R4, RZ, RZ, 0x1 ;  /* 0x00000001ff047424 */ /* 0x000fe200078e00ff */
[----:B------:R-:W-:Y:S01]  /*9e50*/  MOV R5, RZ ;  /* 0x000000ff00057202 */ /* 0x000fe20000000f00 */
[----:B------:R-:W-:Y:S01]  /*9e60*/  IMAD.MOV.U32 R0, RZ, RZ, 0x1 ;  /* 0x00000001ff007424 */ /* 0x000fe200078e00ff */
[----:B------:R-:W-:Y:S01]  /*9e70*/  PLOP3.LUT P0, PT, P0, P2, PT, 0x2a, 0x0 ;  /* 0x000000000000781c */ /* 0x000fe20000704572 */
[----:B------:R-:W-:Y:S01]  /*9e80*/  ULOP3.LUT UR22, UR51, 0x2, URZ, 0xfc, !UPT ;  /* 0x0000000233167892 */ /* 0x000fe2000f8efc3f */
[----:B------:R-:W-:Y:S01]  /*9e90*/  ULDC.64 UR16, c[0x0][0x198] ;  /* 0x0000660000107ab9 */ /* 0x000fe20000000a00 */
[----:B------:R-:W-:-:S10]  /*9ea0*/  ULDC UR23, c[0x0][0xc] ;  /* 0x0000030000177ab9 */ /* 0x000fd40000000800 */
.L_x_126:
[----:B------:R-:W1:Y:S01]  /*9eb0*/  LDC R2, c[0x0][0xa04] ;  /* 0x00028100ff027b82 */ /* 0x000e620000000800 */
[----:B------:R-:W-:-:S07]  /*9ec0*/  UMOV UR4, 0xffffffff ;  /* 0xffffffff00047882 */ /* 0x000fce0000000000 */
        /* <DEDUP_REMOVED lines=9> */
[----:B-1----:R-:W-:Y:S01]  /*9f60*/  @P3 IMAD.HI.U32 R10, R17, R6, RZ ;  /* 0x00000006110a3227 */ /* 0x002fe200078e00ff */
[----:B------:R-:W-:-:S04]  /*9f70*/  MOV R6, R17 ;  /* 0x0000001100067202 */ /* 0x000fc80000000f00 */
[----:B------:R-:W-:-:S05]  /*9f80*/  @P3 SHF.R.U32.HI R6, RZ, R7, R10 ;  /* 0x00000007ff063219 */ /* 0x000fca000001160a */
[----:B--2---:R-:W-:-:S04]  /*9f90*/  @P4 IMAD.HI.U32 R9, R6, R9, RZ ;  /* 0x0000000906094227 */ /* 0x004fc800078e00ff */
[----:B------:R-:W-:Y:S01]  /*9fa0*/  IMAD.MOV.U32 R7, RZ, RZ, R6 ;  /* 0x000000ffff077224 */ /* 0x000fe200078e0006 */
[----:B---3--:R-:W-:-:S04]  /*9fb0*/  @P4 SHF.R.U32.HI R7, RZ, R12, R9 ;  /* 0x0000000cff074219 */ /* 0x008fc80000011609 */
[----:B------:R-:W-:Y:S01]  /*9fc0*/  MOV R9, R7 ;  /* 0x0000000700097202 */ /* 0x000fe20000000f00 */
[----:B----4-:R-:W-:-:S05]  /*9fd0*/  @P5 IMAD.HI.U32 R2, R7, R2, RZ ;  /* 0x0000000207025227 */ /* 0x010fca00078e00ff */
[----:B------:R-:W-:Y:S01]  /*9fe0*/  @P5 SHF.R.U32.HI R9, RZ, R3, R2 ;  /* 0x00000003ff095219 */ /* 0x000fe20000011602 */
[----:B------:R-:W-:-:S04]  /*9ff0*/  IMAD.MOV R3, RZ, RZ, -R7 ;  /* 0x000000ffff037224 */ /* 0x000fc800078e0a07 */
[----:B------:R-:W-:Y:S01]  /*a000*/  IMAD R2, R11, R3, R6 ;  /* 0x000000030b027224 */ /* 0x000fe200078e0206 */
[----:B------:R-:W-:-:S05]  /*a010*/  IADD3 R3, -R9, RZ, RZ ;  /* 0x000000ff09037210 */ /* 0x000fca0007ffe1ff */
[----:B------:R-:W-:Y:S01]  /*a020*/  IMAD R3, R8, R3, R7 ;  /* 0x0000000308037224 */ /* 0x000fe200078e0207 */
[----:B------:R-:W-:Y:S06]  /*a030*/  BRA.DIV UR4, `(.L_x_100) ;  /* 0x0000001604807947 */ /* 0x000fec000b800000 */
[----:B------:R-:W-:-:S13]  /*a040*/  ELECT P6, URZ, PT ;  /* 0x00000000003f782f */ /* 0x000fda00038c0000 */
.L_x_141:
[----:B------:R-:W1:Y:S01]  /*a050*/  LDC R6, c[0x0][0x28c] ;  /* 0x0000a300ff067b82 */ /* 0x000e620000000800 */
[----:B------:R-:W-:Y:S01]  /*a060*/  BSSY B1, `(.L_x_101) ;  /* 0x000003b000017945 */ /* 0x000fe20003800000 */
[----:B-1----:R-:W-:-:S13]  /*a070*/  ISETP.GT.AND P3, PT, R6, RZ, P6 ;  /* 0x000000ff0600720c */ /* 0x002fda0003764270 */
[----:B------:R-:W-:Y:S05]  /*a080*/  @!P3 BRA `(.L_x_102) ;  /* 0x0000000000e0b947 */ /* 0x000fea0003800000 */
[----:B------:R-:W1:Y:S01]  /*a090*/  S2R R8, SR_CgaCtaId ;  /* 0x0000000000087919 */ /* 0x000e620000008800 */
[----:B------:R-:W-:-:S04]  /*a0a0*/  MOV R7, 0x400 ;  /* 0x0000040000077802 */ /* 0x000fc80000000f00 */
[----:B-1----:R-:W-:Y:S02]  /*a0b0*/  LEA R10, R8, R7, 0x18 ;  /* 0x00000007080a7211 */ /* 0x002fe400078ec0ff */
[----:B------:R-:W-:-:S03]  /*a0c0*/  SHF.L.U32 R7, R0, 0x1f, RZ ;  /* 0x0000001f00077819 */ /* 0x000fc600000006ff */
[----:B------:R-:W-:-:S04]  /*a0d0*/  IMAD R8, R5, 0x8, R10 ;  /* 0x0000000805087824 */ /* 0x000fc800078e020a */
[----:B------:R-:W1:Y:S02]  /*a0e0*/  SYNCS.PHASECHK.TRANS64.TRYWAIT P4, [R8+URZ+0x13a28], R7 ;  /* 0x013a2807080075a7 */ /* 0x000e64000808017f */
[----:B-1----:R-:W-:Y:S05]  /*a0f0*/  @!P4 BRA `(.L_x_103) ;  /* 0x000000140070c947 */ /* 0x002fea0003800000 */
.L_x_142:
[----:B------:R-:W-:Y:S01]  /*a100*/  UPRMT UR4, UR22, 0x9910, URZ ;  /* 0x0000991016047896 */ /* 0x000fe2000800003f */
[----:B-1----:R-:W-:-:S03]  /*a110*/  @P2 MOV R7, 0x2800 ;  /* 0x0000280000072802 */ /* 0x002fc60000000f00 */
[----:B------:R-:W-:Y:S01]  /*a120*/  UISETP.NE.AND UP0, UPT, UR4, 0x2, UPT ;  /* 0x000000020400788c */ /* 0x000fe2000bf05270 */
[----:B------:R1:W-:Y:S05]  /*a130*/  @P2 SYNCS.ARRIVE.TRANS64 RZ, [R8+URZ+0x13a00], R7 ;  /* 0x013a000708ff29a7 */ /* 0x0003ea000800003f */
[----:B------:R-:W-:-:S13]  /*a140*/  PLOP3.LUT P4, PT, PT, PT, UP0, 0x80, 0x0 ;  /* 0x000000000000781c */ /* 0x000fda0003f8f008 */
[----:B-1----:R-:W-:Y:S05]  /*a150*/  @P4 BRA `(.L_x_104) ;  /* 0x0000000000044947 */ /* 0x002fea0003800000 */
[----:B------:R-:W-:Y:S01]  /*a160*/  BPT.TRAP 0x1 ;  /* 0x000000040000795c */ /* 0x000fe20000300000 */
.L_x_104:
[----:B------:R-:W-:Y:S05]  /*a170*/  @P0 BRA `(.L_x_105) ;  /* 0x0000000000040947 */ /* 0x000fea0003800000 */
[----:B------:R-:W-:Y:S01]  /*a180*/  BPT.TRAP 0x1 ;  /* 0x000000040000795c */ /* 0x000fe20000300000 */
.L_x_105:
[----:B------:R-:W-:Y:S01]  /*a190*/  IMAD R10, R5, 0x2800, R10 ;  /* 0x00002800050a7824 */ /* 0x000fe200078e020a */
[----:B------:R-:W-:Y:S01]  /*a1a0*/  R2UR UR9, R8 ;  /* 0x00000000080972ca */ /* 0x000fe200000e0000 */
[----:B------:R-:W-:Y:S01]  /*a1b0*/  UIADD3 UR4, UP0, UR16, 0x1f0, URZ ;  /* 0x000001f010047890 */ /* 0x000fe2000ff1e03f */
[----:B------:R-:W-:Y:S01]  /*a1c0*/  R2UR UR12, R2 ;  /* 0x00000000020c72ca */ /* 0x000fe200000e0000 */
[----:B------:R-:W-:Y:S01]  /*a1d0*/  UMOV UR10, URZ ;  /* 0x0000003f000a7c82 */ /* 0x000fe20008000000 */
[----:B------:R-:W-:Y:S01]  /*a1e0*/  R2UR UR14, R10 ;  /* 0x000000000a0e72ca */ /* 0x000fe200000e0000 */
[----:B------:R-:W-:Y:S01]  /*a1f0*/  UIADD3.X UR5, URZ, UR17, URZ, UP0, !UPT ;  /* 0x000000113f057290 */ /* 0x000fe200087fe43f */
[----:B------:R-:W-:Y:S01]  /*a200*/  R2UR UR13, R3 ;  /* 0x00000000030d72ca */ /* 0x000fe200000e0000 */
[----:B------:R-:W-:Y:S01]  /*a210*/  UMOV UR6, 0x0 ;  /* 0x0000000000067882 */ /* 0x000fe20000000000 */
[----:B------:R-:W-:Y:S01]  /*a220*/  UMOV UR7, 0x10000000 ;  /* 0x1000000000077882 */ /* 0x000fe20000000000 */
[----:B------:R-:W-:Y:S01]  /*a230*/  UMOV UR11, URZ ;  /* 0x0000003f000b7c82 */ /* 0x000fe20008000000 */
[----:B------:R-:W-:Y:S01]  /*a240*/  UMOV UR20, 0x10 ;  /* 0x0000001000147882 */ /* 0x000fe20000000000 */
[----:B------:R-:W-:Y:S01]  /*a250*/  UMOV UR21, 0x20 ;  /* 0x0000002000157882 */ /* 0x000fe20000000000 */
[----:B------:R-:W-:Y:S01]  /*a260*/  VIADD R5, R5, 0x1 ;  /* 0x0000000105057836 */ /* 0x000fe20000000000 */
[----:B------:R-:W-:-:S04]  /*a270*/  UIADD3 UR9, UR9, 0x13a00, URZ ;  /* 0x00013a0009097890 */ /* 0x000fc8000fffe03f */
[----:B------:R-:W-:Y:S01]  /*a280*/  UIADD3 UR8, UR14, 0x5000, URZ ;  /* 0x000050000e087890 */ /* 0x000fe2000fffe03f */
[C---:B------:R-:W-:Y:S01]  /*a290*/  ISETP.NE.AND P4, PT, R5.reuse, 0x5, PT ;  /* 0x000000050500780c */ /* 0x040fe20003f85270 */
[----:B------:R-:W-:Y:S02]  /*a2a0*/  UIADD3 UR15, UR14, 0x5800, URZ ;  /* 0x000058000e0f7890 */ /* 0x000fe4000fffe03f */
[----:B------:R-:W-:Y:S01]  /*a2b0*/  UIADD3 UR18, UR14, 0x6000, URZ ;  /* 0x000060000e127890 */ /* 0x000fe2000fffe03f */
[----:B------:R-:W-:Y:S01]  /*a2c0*/  SEL R7, RZ, 0x1, P4 ;  /* 0x00000001ff077807 */ /* 0x000fe20002000000 */
[----:B------:R-:W-:Y:S01]  /*a2d0*/  UIADD3 UR19, UR14, 0x6800, URZ ;  /* 0x000068000e137890 */ /* 0x000fe2000fffe03f */
[----:B------:R-:W-:Y:S01]  /*a2e0*/  SEL R5, R5, RZ, P4 ;  /* 0x000000ff05057207 */ /* 0x000fe20002000000 */
[----:B------:R-:W-:Y:S01]  /*a2f0*/  UIADD3 UR14, UR14, 0x7000, URZ ;  /* 0x000070000e0e7890 */ /* 0x000fe2000fffe03f */
[----:B------:R1:W-:Y:S01]  /*a300*/  UTMALDG.4D [UR8], [UR4], desc[UR6] ;  /* 0x00000608040075b4 */ /* 0x0003e20008019000 */
[----:B------:R-:W-:Y:S01]  /*a310*/  LOP3.LUT R0, R0, R7, RZ, 0x3c, !PT ;  /* 0x0000000700007212 */ /* 0x000fe200078e3cff */
[----:B-1----:R-:W-:Y:S01]  /*a320*/  UMOV UR8, UR15 ;  /* 0x0000000f00087c82 */ /* 0x002fe20008000000 */
[----:B------:R-:W-:Y:S01]  /*a330*/  UMOV UR10, UR20 ;  /* 0x00000014000a7c82 */ /* 0x000fe20008000000 */
[----:B------:R-:W-:Y:S01]  /*a340*/  UMOV UR15, 0x30 ;  /* 0x00000030000f7882 */ /* 0x000fe20000000000 */
[----:B------:R1:W-:Y:S02]  /*a350*/  UTMALDG.4D [UR8], [UR4], desc[UR6] ;  /* 0x00000608040075b4 */ /* 0x0003e40008019000 */
        /* <DEDUP_REMOVED lines=11> */
.L_x_102:
[----:B------:R-:W-:Y:S05]  /*a410*/  BSYNC B1 ;  /* 0x0000000000017941 */ /* 0x000fea0003800000 */
.L_x_101:
        /* <DEDUP_REMOVED lines=10> */
.L_x_107:
[----:B------:R-:W-:Y:S05]  /*a4c0*/  BSYNC B1 ;  /* 0x0000000000017941 */ /* 0x000fea0003800000 */
.L_x_106:
[----:B------:R-:W-:Y:S01]  /*a4d0*/  BSSY B1, `(.L_x_109) ;  /* 0x000003c000017945 */ /* 0x000fe20003800000 */
[----:B------:R-:W-:-:S03]  /*a4e0*/  MOV R9, RZ ;  /* 0x000000ff00097202 */ /* 0x000fc60000000f00 */
        /* <DEDUP_REMOVED lines=8> */
.L_x_143:
[----:B------:R-:W-:Y:S01]  /*a570*/  UPRMT UR4, UR22, 0x9910, URZ ;  /* 0x0000991016047896 */ /* 0x000fe2000800003f */
[----:B-1----:R-:W-:-:S03]  /*a580*/  @P2 MOV R8, 0x2800 ;  /* 0x0000280000082802 */ /* 0x002fc60000000f00 */
[----:B------:R-:W-:Y:S01]  /*a590*/  UISETP.NE.AND UP0, UPT, UR4, 0x2, UPT ;  /* 0x000000020400788c */ /* 0x000fe2000bf05270 */
[----:B------:R1:W-:Y:S05]  /*a5a0*/  @P2 SYNCS.ARRIVE.TRANS64 RZ, [R7+URZ+0x13a00], R8 ;  /* 0x013a000807ff29a7 */ /* 0x0003ea000800003f */
[----:B------:R-:W-:-:S13]  /*a5b0*/  PLOP3.LUT P3, PT, PT, PT, UP0, 0x80, 0x0 ;  /* 0x000000000000781c */ /* 0x000fda0003f6f008 */
[----:B-1----:R-:W-:Y:S05]  /*a5c0*/  @P3 BRA `(.L_x_112) ;  /* 0x0000000000043947 */ /* 0x002fea0003800000 */
[----:B------:R-:W-:Y:S01]  /*a5d0*/  BPT.TRAP 0x1 ;  /* 0x000000040000795c */ /* 0x000fe20000300000 */
.L_x_112:
[----:B------:R-:W-:Y:S05]  /*a5e0*/  @P0 BRA `(.L_x_113) ;  /* 0x0000000000040947 */ /* 0x000fea0003800000 */
[----:B------:R-:W-:Y:S01]  /*a5f0*/  BPT.TRAP 0x1 ;  /* 0x000000040000795c */ /* 0x000fe20000300000 */
.L_x_113:
        /* <DEDUP_REMOVED lines=14> */
[----:B------:R-:W-:Y:S01]  /*a6e0*/  UIADD3 UR9, UR9, 0x13a00, URZ ;  /* 0x00013a0009097890 */ /* 0x000fe2000fffe03f */
[----:B------:R-:W-:-:S03]  /*a6f0*/  MOV R9, 0x1 ;  /* 0x0000000100097802 */ /* 0x000fc60000000f00 */
[----:B------:R-:W-:Y:S01]  /*a700*/  UIADD3 UR8, UR14, 0x5000, URZ ;  /* 0x000050000e087890 */ /* 0x000fe2000fffe03f */
[C---:B------:R-:W-:Y:S01]  /*a710*/  ISETP.NE.AND P3, PT, R5.reuse, 0x5, PT ;  /* 0x000000050500780c */ /* 0x040fe20003f65270 */
[----:B------:R-:W-:Y:S02]  /*a720*/  UIADD3 UR15, UR14, 0x5800, URZ ;  /* 0x000058000e0f7890 */ /* 0x000fe4000fffe03f */
[----:B------:R-:W-:Y:S01]  /*a730*/  UIADD3 UR19, UR14, 0x6000, URZ ;  /* 0x000060000e137890 */ /* 0x000fe2000fffe03f */
[----:B------:R-:W-:Y:S01]  /*a740*/  SEL R7, RZ, 0x1, P3 ;  /* 0x00000001ff077807 */ /* 0x000fe20001800000 */
[----:B------:R-:W-:Y:S01]  /*a750*/  UIADD3 UR21, UR14, 0x6800, URZ ;  /* 0x000068000e157890 */ /* 0x000fe2000fffe03f */
[----:B------:R-:W-:Y:S02]  /*a760*/  SEL R5, R5, RZ, P3 ;  /* 0x000000ff05057207 */ /* 0x000fe40001800000 */
[----:B------:R1:W-:Y:S01]  /*a770*/  UTMALDG.4D [UR8], [UR4], desc[UR6] ;  /* 0x00000608040075b4 */ /* 0x0003e20008019000 */
[----:B------:R-:W-:Y:S01]  /*a780*/  LOP3.LUT R0, R0, R7, RZ, 0x3c, !PT ;  /* 0x0000000700007212 */ /* 0x000fe200078e3cff */
        /* <DEDUP_REMOVED lines=15> */
[----:B--2---:R-:W-:Y:S01]  /*a880*/  NOP ;  /* 0x0000000000007918 */ /* 0x004fe20000000000 */
.L_x_110:
[----:B------:R-:W-:Y:S05]  /*a890*/  BSYNC B1 ;  /* 0x0000000000017941 */ /* 0x000fea0003800000 */
.L_x_109:
[----:B------:R-:W-:-:S13]  /*a8a0*/  ISETP.GE.AND P3, PT, R6, 0x41, PT ;  /* 0x000000410600780c */ /* 0x000fda0003f66270 */
[----:B------:R-:W-:Y:S05]  /*a8b0*/  @!P3 BRA `(.L_x_114) ;  /* 0x000000080010b947 */ /* 0x000fea0003800000 */
[----:B------:R-:W-:Y:S01]  /*a8c0*/  VIADD R6, R6, 0x3f ;  /* 0x0000003f06067836 */ /* 0x000fe20000000000 */
[----:B------:R-:W-:Y:S04]  /*a8d0*/  BSSY B1, `(.L_x_114) ;  /* 0x0000082000017945 */ /* 0x000fe80003800000 */
[----:B-1----:R-:W-:-:S04]  /*a8e0*/  SHF.R.S32.HI R7, RZ, 0x1f, R6 ;  /* 0x0000001fff077819 */ /* 0x002fc80000011406 */
[----:B------:R-:W-:-:S04]  /*a8f0*/  LEA.HI R4, R7, R6, RZ, 0x6 ;  /* 0x0000000607047211 */ /* 0x000fc800078f30ff */
[----:B------:R-:W-:-:S04]  /*a900*/  SHF.R.S32.HI R4, RZ, 0x6, R4 ;  /* 0x00000006ff047819 */ /* 0x000fc80000011404 */
[----:B------:R-:W-:-:S07]  /*a910*/  SHF.L.U32 R4, R4, 0x1, RZ ;  /* 0x0000000104047819 */ /* 0x000fce00000006ff */
.L_x_125:
[----:B------:R-:W-:Y:S04]  /*a920*/  BSSY B2, `(.L_x_115) ;  /* 0x000003b000027945 */ /* 0x000fe80003800000 */
[----:B------:R-:W-:Y:S05]  /*a930*/  @!P6 BRA `(.L_x_116) ;  /* 0x0000000000e4e947 */ /* 0x000fea0003800000 */
[----:B------:R-:W1:Y:S01]  /*a940*/  S2R R7, SR_CgaCtaId ;  /* 0x0000000000077919 */ /* 0x000e620000008800 */
[----:B------:R-:W-:Y:S02]  /*a950*/  MOV R6, 0x400 ;  /* 0x0000040000067802 */ /* 0x000fe40000000f00 */
[----:B------:R-:W-:Y:S02]  /*a960*/  SHF.L.U32 R8, R0, 0x1f, RZ ;  /* 0x0000001f00087819 */ /* 0x000fe400000006ff */
[----:B-1----:R-:W-:-:S05]  /*a970*/  LEA R6, R7, R6, 0x18 ;  /* 0x0000000607067211 */ /* 0x002fca00078ec0ff */
[----:B------:R-:W-:-:S04]  /*a980*/  IMAD R7, R5, 0x8, R6 ;  /* 0x0000000805077824 */ /* 0x000fc800078e0206 */
[----:B------:R-:W1:Y:S02]  /*a990*/  SYNCS.PHASECHK.TRANS64.TRYWAIT P3, [R7+URZ+0x13a28], R8 ;  /* 0x013a2808070075a7 */ /* 0x000e64000806017f */
[----:B-1----:R-:W-:Y:S05]  /*a9a0*/  @!P3 BRA `(.L_x_117) ;  /* 0x0000000c0080b947 */ /* 0x002fea0003800000 */
.L_x_144:
[----:B------:R-:W-:Y:S01]  /*a9b0*/  UPRMT UR4, UR22, 0x9910, URZ ;  /* 0x0000991016047896 */ /* 0x000fe2000800003f */
[----:B-1----:R-:W-:-:S03]  /*a9c0*/  @P2 MOV R8, 0x2800 ;  /* 0x0000280000082802 */ /* 0x002fc60000000f00 */
[----:B------:R-:W-:Y:S01]  /*a9d0*/  UISETP.NE.AND UP0, UPT, UR4, 0x2, UPT ;  /* 0x000000020400788c */ /* 0x000fe2000bf05270 */
[----:B------:R1:W-:Y:S05]  /*a9e0*/  @P2 SYNCS.ARRIVE.TRANS64 RZ, [R7+URZ+0x13a00], R8 ;  /* 0x013a000807ff29a7 */ /* 0x0003ea000800003f */
[----:B------:R-:W-:-:S13]  /*a9f0*/  PLOP3.LUT P3, PT, PT, PT, UP0, 0x80, 0x0 ;  /* 0x000000000000781c */ /* 0x000fda0003f6f008 */
[----:B-1----:R-:W-:Y:S05]  /*aa00*/  @P3 BRA `(.L_x_118) ;  /* 0x0000000000043947 */ /* 0x002fea0003800000 */
[----:B------:R-:W-:Y:S01]  /*aa10*/  BPT.TRAP 0x1 ;  /* 0x000000040000795c */ /* 0x000fe20000300000 */
.L_x_118:
[----:B------:R-:W-:Y:S05]  /*aa20*/  @P0 BRA `(.L_x_119) ;  /* 0x0000000000040947 */ /* 0x000fea0003800000 */
[----:B------:R-:W-:Y:S01]  /*aa30*/  BPT.TRAP 0x1 ;  /* 0x000000040000795c */ /* 0x000fe20000300000 */
.L_x_119:
        /* <DEDUP_REMOVED lines=9> */
[----:B------:R-:W-:Y:S01]  /*aad0*/  R2UR UR13, R3 ;  /* 0x00000000030d72ca */ /* 0x000fe200000e0000 */
[----:B------:R-:W-:Y:S01]  /*aae0*/  UMOV UR7, 0x10000000 ;  /* 0x1000000000077882 */ /* 0x000fe20000000000 */
[----:B------:R-:W-:Y:S01]  /*aaf0*/  UMOV UR18, 0x10 ;  /* 0x0000001000127882 */ /* 0x000fe20000000000 */
[----:B------:R-:W-:Y:S01]  /*ab00*/  UMOV UR20, 0x20 ;  /* 0x0000002000147882 */ /* 0x000fe20000000000 */
[----:B------:R-:W-:Y:S01]  /*ab10*/  VIADD R5, R5, 0x1 ;  /* 0x0000000105057836 */ /* 0x000fe20000000000 */
[----:B------:R-:W-:-:S02]  /*ab20*/  UIADD3 UR9, UR9, 0x13a00, URZ ;  /* 0x00013a0009097890 */ /* 0x000fc4000fffe03f */
[----:B------:R-:W-:Y:S02]  /*ab30*/  USHF.L.U32 UR11, UR11, 0x6, URZ ;  /* 0x000000060b0b7899 */ /* 0x000fe4000800063f */
        /* <DEDUP_REMOVED lines=25> */
.L_x_116:
[----:B------:R-:W-:Y:S05]  /*acd0*/  BSYNC B2 ;  /* 0x0000000000027941 */ /* 0x000fea0003800000 */
.L_x_115:
[----:B------:R-:W-:Y:S01]  /*ace0*/  ISETP.LT.OR P3, PT, R4, 0x4, !P6 ;  /* 0x000000040400780c */ /* 0x000fe20007761670 */
[----:B------:R-:W-:-:S12]  /*acf0*/  BSSY B2, `(.L_x_120) ;  /* 0x000003c000027945 */ /* 0x000fd80003800000 */
[----:B------:R-:W-:Y:S05]  /*ad00*/  @P3 BRA `(.L_x_121) ;  /* 0x0000000000e83947 */ /* 0x000fea0003800000 */
[----:B------:R-:W1:Y:S01]  /*ad10*/  S2R R7, SR_CgaCtaId ;  /* 0x0000000000077919 */ /* 0x000e620000008800 */
[----:B------:R-:W-:Y:S02]  /*ad20*/  MOV R6, 0x400 ;  /* 0x0000040000067802 */ /* 0x000fe40000000f00 */
[----:B------:R-:W-:Y:S02]  /*ad30*/  SHF.L.U32 R8, R0, 0x1f, RZ ;  /* 0x0000001f00087819 */ /* 0x000fe400000006ff */
[----:B-1----:R-:W-:-:S04]  /*ad40*/  LEA R6, R7, R6, 0x18 ;  /* 0x0000000607067211 */ /* 0x002fc800078ec0ff */
[----:B------:R-:W-:-:S04]  /*ad50*/  LEA R7, R5, R6, 0x3 ;  /* 0x0000000605077211 */ /* 0x000fc800078e18ff */
[----:B------:R-:W1:Y:S02]  /*ad60*/  SYNCS.PHASECHK.TRANS64.TRYWAIT P3, [R7+URZ+0x13a28], R8 ;  /* 0x013a2808070075a7 */ /* 0x000e64000806017f */
[----:B-1----:R-:W-:Y:S05]  /*ad70*/  @!P3 BRA `(.L_x_122) ;  /* 0x0000000800a0b947 */ /* 0x002fea0003800000 */
.L_x_145:
[----:B------:R-:W-:Y:S01]  /*ad80*/  UPRMT UR4, UR22, 0x9910, URZ ;  /* 0x0000991016047896 */ /* 0x000fe2000800003f */
[----:B-1----:R-:W-:-:S03]  /*ad90*/  @P1 IMAD.MOV.U32 R8, RZ, RZ, 0x2800 ;  /* 0x00002800ff081424 */ /* 0x002fc600078e00ff */
[----:B------:R-:W-:Y:S01]  /*ada0*/  UISETP.NE.AND UP0, UPT, UR4, 0x2, UPT ;  /* 0x000000020400788c */ /* 0x000fe2000bf05270 */
[----:B------:R1:W-:Y:S05]  /*adb0*/  @P1 SYNCS.ARRIVE.TRANS64 RZ, [R7+URZ+0x13a00], R8 ;  /* 0x013a000807ff19a7 */ /* 0x0003ea000800003f */
[----:B------:R-:W-:-:S13]  /*adc0*/  PLOP3.LUT P3, PT, PT, PT, UP0, 0x80, 0x0 ;  /* 0x000000000000781c */ /* 0x000fda0003f6f008 */
[----:B-1----:R-:W-:Y:S05]  /*add0*/  @P3 BRA `(.L_x_123) ;  /* 0x0000000000043947 */ /* 0x002fea0003800000 */
[----:B------:R-:W-:Y:S01]  /*ade0*/  BPT.TRAP 0x1 ;  /* 0x000000040000795c */ /* 0x000fe20000300000 */
.L_x_123:
[----:B------:R-:W-:Y:S05]  /*adf0*/  @P0 BRA `(.L_x_124) ;  /* 0x0000000000040947 */ /* 0x000fea0003800000 */
[----:B------:R-:W-:Y:S01]  /*ae00*/  BPT.TRAP 0x1 ;  /* 0x000000040000795c */ /* 0x000fe20000300000 */
.L_x_124:
        /* <DEDUP_REMOVED lines=13> */
[----:B------:R-:W-:Y:S01]  /*aee0*/  IADD3 R5, R5, 0x1, RZ ;  /* 0x0000000105057810 */ /* 0x000fe20007ffe0ff */
[----:B------:R-:W-:Y:S01]  /*aef0*/  UIADD3 UR9, UR9, 0x13a00, URZ ;  /* 0x00013a0009097890 */ /* 0x000fe2000fffe03f */
[----:B------:R-:W-:Y:S01]  /*af00*/  VIADD R9, R9, 0x1 ;  /* 0x0000000109097836 */ /* 0x000fe20000000000 */
[----:B------:R-:W-:Y:S01]  /*af10*/  USHF.L.U32 UR11, UR11, 0x6, URZ ;  /* 0x000000060b0b7899 */ /* 0x000fe2000800063f */
[----:B------:R-:W-:Y:S01]  /*af20*/  ISETP.NE.AND P3, PT, R5, 0x5, PT ;  /* 0x000000050500780c */ /* 0x000fe20003f65270 */
[----:B------:R-:W-:-:S02]  /*af30*/  UIADD3 UR8, UR14, 0x5000, URZ ;  /* 0x000050000e087890 */ /* 0x000fc4000fffe03f */
[----:B------:R-:W-:Y:S01]  /*af40*/  UIADD3 UR15, UR14, 0x5800, URZ ;  /* 0x000058000e0f7890 */ /* 0x000fe2000fffe03f */
[----:B------:R-:W-:Y:S01]  /*af50*/  SEL R7, RZ, 0x1, P3 ;  /* 0x00000001ff077807 */ /* 0x000fe20001800000 */
[----:B------:R-:W-:Y:S01]  /*af60*/  UIADD3 UR19, UR14, 0x6000, URZ ;  /* 0x000060000e137890 */ /* 0x000fe2000fffe03f */
[----:B------:R-:W-:Y:S01]  /*af70*/  SEL R5, R5, RZ, P3 ;  /* 0x000000ff05057207 */ /* 0x000fe20001800000 */
[----:B------:R-:W-:Y:S01]  /*af80*/  UIADD3 UR21, UR14, 0x6800, URZ ;  /* 0x000068000e157890 */ /* 0x000fe2000fffe03f */
[----:B------:R-:W-:Y:S02]  /*af90*/  LOP3.LUT R0, R0, R7, RZ, 0x3c, !PT ;  /* 0x0000000700007212 */ /* 0x000fe400078e3cff */
[----:B------:R1:W-:Y:S02]  /*afa0*/  UTMALDG.4D [UR8], [UR4], desc[UR6] ;  /* 0x00000608040075b4 */ /* 0x0003e40008019000 */
        /* <DEDUP_REMOVED lines=16> */
.L_x_121:
[----:B------:R-:W-:Y:S05]  /*b0b0*/  BSYNC B2 ;  /* 0x0000000000027941 */ /* 0x000fea0003800000 */
.L_x_120:
[C---:B------:R-:W-:Y:S02]  /*b0c0*/  ISETP.GT.AND P3, PT, R4.reuse, 0x4, PT ;  /* 0x000000040400780c */ /* 0x040fe40003f64270 */
[----:B------:R-:W-:-:S11]  /*b0d0*/  IADD3 R4, R4, -0x2, RZ ;  /* 0xfffffffe04047810 */ /* 0x000fd60007ffe0ff */
[----:B------:R-:W-:Y:S05]  /*b0e0*/  @P3 BRA `(.L_x_125) ;  /* 0xfffffff8000c3947 */ /* 0x000fea000383ffff */
[----:B------:R-:W-:Y:S05]  /*b0f0*/  BSYNC B1 ;  /* 0x0000000000017941 */ /* 0x000fea0003800000 */
.L_x_114:
[----:B------:R-:W-:Y:S01]  /*b100*/  VIADD R17, R17, UR23 ;  /* 0x0000001711117c36 */ /* 0x000fe20008000000 */
[----:B------:R-:W-:Y:S01]  /*b110*/  ULDC UR4, c[0x0][0xa00] ;  /* 0x0002800000047ab9 */ /* 0x000fe20000000800 */
[----:B-1----:R-:W-:-:S03]  /*b120*/  PRMT R4, RZ, 0x7610, R4 ;  /* 0x00007610ff047816 */ /* 0x002fc60000000004 */
[----:B------:R-:W-:-:S13]  /*b130*/  ISETP.GE.AND P3, PT, R17, UR4, PT ;  /* 0x0000000411007c0c */ /* 0x000fda000bf66270 */
[----:B------:R-:W-:Y:S05]  /*b140*/  @!P3 BRA `(.L_x_126) ;  /* 0xffffffec0058b947 */ /* 0x000fea000383ffff */
[----:B------:R-:W-:Y:S05]  /*b150*/  BSYNC B0 ;  /* 0x0000000000007941 */ /* 0x000fea0003800000 */
.L_x_99:
[----:B------:R-:W-:Y:S05]  /*b160*/  EXIT ;  /* 0x000000000000794d */ /* 0x000fea0003800000 */
.L_x_17:
[----:B-1----:R-:W-:-:S04]  /*b170*/  MOV R3, UR4 ;  /* 0x0000000400037c02 */ /* 0x002fc80008000f00 */
[----:B------:R1:W2:Y:S03]  /*b180*/  SYNCS.PHASECHK.TRANS64.TRYWAIT P1, [R3+URZ+0x13a50], R0 ;  /* 0x013a5000030075a7 */ /* 0x0002a6000802017f */
[----:B--2---:R-:W-:Y:S05]  /*b190*/  @!P1 NANOSLEEP.SYNCS 0x989680 ;  /* 0x009896800000995d */ /* 0x004fea0003900000 */
[----:B------:R-:W2:Y:S02]  /*b1a0*/  @!P1 SYNCS.PHASECHK.TRANS64 P1, [R3+URZ+0x13a50], R0 ;  /* 0x013a5000030095a7 */ /* 0x000ea4000802007f */
[----:B--2---:R-:W-:Y:S05]  /*b1b0*/  @!P1 BRA `(.L_x_17) ;  /* 0xfffffffc00ec9947 */ /* 0x004fea000383ffff */
[----:B------:R-:W-:Y:S05]  /*b1c0*/  BRA `(.L_x_127) ;  /* 0xffffff6000447947 */ /* 0x000fea000383ffff */
.L_x_19:
[----:B-1----:R-:W-:-:S04]  /*b1d0*/  IMAD.U32 R5, RZ, RZ, UR26 ;  /* 0x0000001aff057e24 */ /* 0x002fc8000f8e00ff */
[----:B------:R1:W2:Y:S03]  /*b1e0*/  SYNCS.PHASECHK.TRANS64.TRYWAIT P1, [R5+URZ+0x13a00], R0 ;  /* 0x013a0000050075a7 */ /* 0x0002a6000802017f */
[----:B--2---:R-:W-:Y:S05]  /*b1f0*/  @!P1 NANOSLEEP.SYNCS 0x989680 ;  /* 0x009896800000995d */ /* 0x004fea0003900000 */
[----:B------:R-:W2:Y:S02]  /*b200*/  @!P1 SYNCS.PHASECHK.TRANS64 P1, [R5+URZ+0x13a00], R0 ;  /* 0x013a0000050095a7 */ /* 0x000ea4000802007f */
[----:B--2---:R-:W-:Y:S05]  /*b210*/  @!P1 BRA `(.L_x_19) ;  /* 0xfffffffc00ec9947 */ /* 0x004fea000383ffff */
[----:B------:R-:W-:Y:S05]  /*b220*/  BRA `(.L_x_128) ;  /* 0xffffff6000587947 */ /* 0x000fea000383ffff */
.L_x_20:
[----:B-1----:R-:W-:-:S04]  /*b230*/  MOV R0, UR24 ;  /* 0x0000001800007c02 */ /* 0x002fc80008000f00 */
[----:B------:R1:W2:Y:S03]  /*b240*/  SYNCS.PHASECHK.TRANS64.TRYWAIT P1, [R0+URZ+-0x8], R3 ;  /* 0xfffff803000075a7 */ /* 0x0002a6000802017f */
[----:B--2---:R-:W-:Y:S05]  /*b250*/  @!P1 NANOSLEEP.SYNCS 0x989680 ;  /* 0x009896800000995d */ /* 0x004fea0003900000 */
[----:B------:R-:W2:Y:S02]  /*b260*/  @!P1 SYNCS.PHASECHK.TRANS64 P1, [R0+URZ+-0x8], R3 ;  /* 0xfffff803000095a7 */ /* 0x000ea4000802007f */
[----:B--2---:R-:W-:Y:S05]  /*b270*/  @!P1 BRA `(.L_x_20) ;  /* 0xfffffffc00ec9947 */ /* 0x004fea000383ffff */
[----:B------:R-:W-:Y:S05]  /*b280*/  BRA `(.L_x_129) ;  /* 0xffffff6000487947 */ /* 0x000fea000383ffff */
.L_x_22:
[----:B-1----:R-:W-:-:S04]  /*b290*/  IMAD.U32 R8, RZ, RZ, UR6 ;  /* 0x00000006ff087e24 */ /* 0x002fc8000f8e00ff */
[----:B------:R1:W2:Y:S03]  /*b2a0*/  SYNCS.PHASECHK.TRANS64.TRYWAIT P1, [R8+URZ+0x13a00], R7 ;  /* 0x013a0007080075a7 */ /* 0x0002a6000802017f */
[----:B--2---:R-:W-:Y:S05]  /*b2b0*/  @!P1 NANOSLEEP.SYNCS 0x989680 ;  /* 0x009896800000995d */ /* 0x004fea0003900000 */
[----:B------:R-:W2:Y:S02]  /*b2c0*/  @!P1 SYNCS.PHASECHK.TRANS64 P1, [R8+URZ+0x13a00], R7 ;  /* 0x013a0007080095a7 */ /* 0x000ea4000802007f */
[----:B--2---:R-:W-:Y:S05]  /*b2d0*/  @!P1 BRA `(.L_x_22) ;  /* 0xfffffffc00ec9947 */ /* 0x004fea000383ffff */
[----:B------:R-:W-:Y:S05]  /*b2e0*/  BRA `(.L_x_130) ;  /* 0xffffff7400e07947 */ /* 0x000fea000383ffff */
.L_x_27:
[----:B-1----:R-:W-:-:S04]  /*b2f0*/  MOV R5, UR6 ;  /* 0x0000000600057c02 */ /* 0x002fc80008000f00 */
[----:B------:R1:W2:Y:S03]  /*b300*/  SYNCS.PHASECHK.TRANS64.TRYWAIT P2, [R5+URZ+0x13a00], R4 ;  /* 0x013a0004050075a7 */ /* 0x0002a6000804017f */
[----:B--2---:R-:W-:Y:S05]  /*b310*/  @!P2 NANOSLEEP.SYNCS 0x989680 ;  /* 0x009896800000a95d */ /* 0x004fea0003900000 */
[----:B------:R-:W2:Y:S02]  /*b320*/  @!P2 SYNCS.PHASECHK.TRANS64 P2, [R5+URZ+0x13a00], R4 ;  /* 0x013a00040500a5a7 */ /* 0x000ea4000804007f */
[----:B--2---:R-:W-:Y:S05]  /*b330*/  @!P2 BRA `(.L_x_27) ;  /* 0xfffffffc00eca947 */ /* 0x004fea000383ffff */
[----:B------:R-:W-:Y:S05]  /*b340*/  BRA `(.L_x_131) ;  /* 0xffffff8000187947 */ /* 0x000fea000383ffff */
.L_x_31:
[----:B-1----:R-:W-:-:S04]  /*b350*/  IMAD.U32 R9, RZ, RZ, UR6 ;  /* 0x00000006ff097e24 */ /* 0x002fc8000f8e00ff */
[----:B------:R1:W2:Y:S03]  /*b360*/  SYNCS.PHASECHK.TRANS64.TRYWAIT P2, [R9+URZ+0x13a00], R10 ;  /* 0x013a000a090075a7 */ /* 0x0002a6000804017f */
[----:B--2---:R-:W-:Y:S05]  /*b370*/  @!P2 NANOSLEEP.SYNCS 0x989680 ;  /* 0x009896800000a95d */ /* 0x004fea0003900000 */
[----:B------:R-:W2:Y:S02]  /*b380*/  @!P2 SYNCS.PHASECHK.TRANS64 P2, [R9+URZ+0x13a00], R10 ;  /* 0x013a000a0900a5a7 */ /* 0x000ea4000804007f */
[----:B--2---:R-:W-:Y:S05]  /*b390*/  @!P2 BRA `(.L_x_31) ;  /* 0xfffffffc00eca947 */ /* 0x004fea000383ffff */
[----:B------:R-:W-:Y:S05]  /*b3a0*/  BRA `(.L_x_30) ;  /* 0xffffff9400647947 */ /* 0x000fea000383ffff */
.L_x_39:
[----:B-1----:R-:W-:-:S04]  /*b3b0*/  MOV R5, UR6 ;  /* 0x0000000600057c02 */ /* 0x002fc80008000f00 */
[----:B------:R1:W2:Y:S03]  /*b3c0*/  SYNCS.PHASECHK.TRANS64.TRYWAIT P2, [R5+URZ+0x13a00], R4 ;  /* 0x013a0004050075a7 */ /* 0x0002a6000804017f */
[----:B--2---:R-:W-:Y:S05]  /*b3d0*/  @!P2 NANOSLEEP.SYNCS 0x989680 ;  /* 0x009896800000a95d */ /* 0x004fea0003900000 */
[----:B------:R-:W2:Y:S02]  /*b3e0*/  @!P2 SYNCS.PHASECHK.TRANS64 P2, [R5+URZ+0x13a00], R4 ;  /* 0x013a00040500a5a7 */ /* 0x000ea4000804007f */
[----:B--2---:R-:W-:Y:S05]  /*b3f0*/  @!P2 BRA `(.L_x_39) ;  /* 0xfffffffc00eca947 */ /* 0x004fea000383ffff */
[----:B------:R-:W-:Y:S05]  /*b400*/  BRA `(.L_x_132) ;  /* 0xffffff9c00d87947 */ /* 0x000fea000383ffff */
.L_x_43:
[----:B-1----:R-:W-:-:S04]  /*b410*/  IMAD.U32 R9, RZ, RZ, UR6 ;  /* 0x00000006ff097e24 */ /* 0x002fc8000f8e00ff */
[----:B------:R1:W2:Y:S03]  /*b420*/  SYNCS.PHASECHK.TRANS64.TRYWAIT P2, [R9+URZ+0x13a00], R20 ;  /* 0x013a0014090075a7 */ /* 0x0002a6000804017f */
[----:B--2---:R-:W-:Y:S05]  /*b430*/  @!P2 NANOSLEEP.SYNCS 0x989680 ;  /* 0x009896800000a95d */ /* 0x004fea0003900000 */
[----:B------:R-:W2:Y:S02]  /*b440*/  @!P2 SYNCS.PHASECHK.TRANS64 P2, [R9+URZ+0x13a00], R20 ;  /* 0x013a00140900a5a7 */ /* 0x000ea4000804007f */
[----:B--2---:R-:W-:Y:S05]  /*b450*/  @!P2 BRA `(.L_x_43) ;  /* 0xfffffffc00eca947 */ /* 0x004fea000383ffff */
[----:B------:R-:W-:Y:S05]  /*b460*/  BRA `(.L_x_42) ;  /* 0xffffffb800287947 */ /* 0x000fea000383ffff */
.L_x_63:
[----:B-1----:R-:W-:-:S04]  /*b470*/  MOV R3, UR24 ;  /* 0x0000001800037c02 */ /* 0x002fc80008000f00 */
[----:B------:R1:W2:Y:S03]  /*b480*/  SYNCS.PHASECHK.TRANS64.TRYWAIT P1, [R3+URZ+0x8], R0 ;  /* 0x00000800030075a7 */ /* 0x0002a6000802017f */
[----:B--2---:R-:W-:Y:S05]  /*b490*/  @!P1 NANOSLEEP.SYNCS 0x989680 ;  /* 0x009896800000995d */ /* 0x004fea0003900000 */
[----:B------:R-:W2:Y:S02]  /*b4a0*/  @!P1 SYNCS.PHASECHK.TRANS64 P1, [R3+URZ+0x8], R0 ;  /* 0x00000800030095a7 */ /* 0x000ea4000802007f */
[----:B--2---:R-:W-:Y:S05]  /*b4b0*/  @!P1 BRA `(.L_x_63) ;  /* 0xfffffffc00ec9947 */ /* 0x004fea000383ffff */
[----:B------:R-:W-:Y:S05]  /*b4c0*/  BRA `(.L_x_133) ;  /* 0xffffffc800787947 */ /* 0x000fea000383ffff */
.L_x_84:
[----:B------:R-:W-:Y:S01]  /*b4d0*/  BSSY B1, `(.L_x_134) ;  /* 0x0000006000017945 */ /* 0x000fe20003800000 */
[----:B------:R-:W-:-:S07]  /*b4e0*/  IMAD.MOV.U32 R15, RZ, RZ, -0x1 ;  /* 0xffffffffff0f7424 */ /* 0x000fce00078e00ff */
[----:B------:R-:W-:Y:S05]  /*b4f0*/  WARPSYNC.COLLECTIVE R15, `(.L_x_135) ;  /* 0x000000000f0c7348 */ /* 0x000fea0003c00000 */
[----:B------:R-:W-:Y:S02]  /*b500*/  ELECT P6, UR62, PT ;  /* 0x00000000003e782f */ /* 0x000fe400038c0000 */
[----:B------:R-:W-:Y:S01]  /*b510*/  MOV R14, UR62 ;  /* 0x0000003e000e7c02 */ /* 0x000fe20008000f00 */
[----:B------:R-:W-:Y:S10]  /*b520*/  ENDCOLLECTIVE ;  /* 0x000000000000791b */ /* 0x000ff40003800000 */
.L_x_135:
[----:B------:R-:W-:Y:S05]  /*b530*/  BSYNC B1 ;  /* 0x0000000000017941 */ /* 0x000fea0003800000 */
.L_x_134:
[----:B------:R-:W-:Y:S05]  /*b540*/  BRA `(.L_x_136) ;  /* 0xffffffdc00e87947 */ /* 0x000fea000383ffff */
.L_x_87:
[----:B-1----:R1:W2:Y:S02]  /*b550*/  SYNCS.PHASECHK.TRANS64.TRYWAIT P2, [R7+URZ+0x13a60], R6 ;  /* 0x013a6006070075a7 */ /* 0x0022a4000804017f */
[----:B--2---:R-:W-:Y:S05]  /*b560*/  @!P2 NANOSLEEP.SYNCS 0x989680 ;  /* 0x009896800000a95d */ /* 0x004fea0003900000 */
[----:B------:R-:W2:Y:S02]  /*b570*/  @!P2 SYNCS.PHASECHK.TRANS64 P2, [R7+URZ+0x13a60], R6 ;  /* 0x013a60060700a5a7 */ /* 0x000ea4000804007f */
[----:B--2---:R-:W-:Y:S05]  /*b580*/  @!P2 BRA `(.L_x_87) ;  /* 0xfffffffc00f0a947 */ /* 0x004fea000383ffff */
[----:B------:R-:W-:Y:S05]  /*b590*/  BRA `(.L_x_137) ;  /* 0xffffffe000087947 */ /* 0x000fea000383ffff */
.L_x_92:
[----:B-1----:R1:W2:Y:S02]  /*b5a0*/  SYNCS.PHASECHK.TRANS64.TRYWAIT P2, [R7+URZ+0x13ab0], R4 ;  /* 0x013ab004070075a7 */ /* 0x0022a4000804017f */
[----:B--2---:R-:W-:Y:S05]  /*b5b0*/  @!P2 NANOSLEEP.SYNCS 0x989680 ;  /* 0x009896800000a95d */ /* 0x004fea0003900000 */
[----:B------:R-:W2:Y:S02]  /*b5c0*/  @!P2 SYNCS.PHASECHK.TRANS64 P2, [R7+URZ+0x13ab0], R4 ;  /* 0x013ab0040700a5a7 */ /* 0x000ea4000804007f */
[----:B--2---:R-:W-:Y:S05]  /*b5d0*/  @!P2 BRA `(.L_x_92) ;  /* 0xfffffffc00f0a947 */ /* 0x004fea000383ffff */
[----:B------:R-:W-:Y:S05]  /*b5e0*/  BRA `(.L_x_91) ;  /* 0xffffffe000ec7947 */ /* 0x000fea000383ffff */
.L_x_95:
[----:B-1----:R1:W2:Y:S02]  /*b5f0*/  SYNCS.PHASECHK.TRANS64.TRYWAIT P2, [R4+URZ+0x13a60], R9 ;  /* 0x013a6009040075a7 */ /* 0x0022a4000804017f */
[----:B--2---:R-:W-:Y:S05]  /*b600*/  @!P2 NANOSLEEP.SYNCS 0x989680 ;  /* 0x009896800000a95d */ /* 0x004fea0003900000 */
[----:B------:R-:W2:Y:S02]  /*b610*/  @!P2 SYNCS.PHASECHK.TRANS64 P2, [R4+URZ+0x13a60], R9 ;  /* 0x013a60090400a5a7 */ /* 0x000ea4000804007f */
[----:B--2---:R-:W-:Y:S05]  /*b620*/  @!P2 BRA `(.L_x_95) ;  /* 0xfffffffc00f0a947 */ /* 0x004fea000383ffff */
[----:B------:R-:W-:Y:S05]  /*b630*/  BRA `(.L_x_138) ;  /* 0xffffffe400007947 */ /* 0x000fea000383ffff */
.L_x_100:
[----:B------:R-:W-:Y:S01]  /*b640*/  BSSY B1, `(.L_x_139) ;  /* 0x0000006000017945 */ /* 0x000fe20003800000 */
[----:B------:R-:W-:-:S07]  /*b650*/  MOV R15, 0xffffffff ;  /* 0xffffffff000f7802 */ /* 0x000fce0000000f00 */
[----:B------:R-:W-:Y:S05]  /*b660*/  WARPSYNC.COLLECTIVE R15, `(.L_x_140) ;  /* 0x000000000f0c7348 */ /* 0x000fea0003c00000 */
[----:B------:R-:W-:Y:S02]  /*b670*/  ELECT P6, UR62, PT ;  /* 0x00000000003e782f */ /* 0x000fe400038c0000 */
[----:B------:R-:W-:Y:S01]  /*b680*/  MOV R14, UR62 ;  /* 0x0000003e000e7c02 */ /* 0x000fe20008000f00 */
[----:B------:R-:W-:Y:S10]  /*b690*/  ENDCOLLECTIVE ;  /* 0x000000000000791b */ /* 0x000ff40003800000 */
.L_x_140:
[----:B------:R-:W-:Y:S05]  /*b6a0*/  BSYNC B1 ;  /* 0x0000000000017941 */ /* 0x000fea0003800000 */
.L_x_139:
[----:B------:R-:W-:Y:S05]  /*b6b0*/  BRA `(.L_x_141) ;  /* 0xffffffe800647947 */ /* 0x000fea000383ffff */
.L_x_103:
[----:B-1----:R1:W2:Y:S02]  /*b6c0*/  SYNCS.PHASECHK.TRANS64.TRYWAIT P4, [R8+URZ+0x13a28], R7 ;  /* 0x013a2807080075a7 */ /* 0x0022a4000808017f */
[----:B--2---:R-:W-:Y:S05]  /*b6d0*/  @!P4 NANOSLEEP.SYNCS 0x989680 ;  /* 0x009896800000c95d */ /* 0x004fea0003900000 */
[----:B------:R-:W2:Y:S02]  /*b6e0*/  @!P4 SYNCS.PHASECHK.TRANS64 P4, [R8+URZ+0x13a28], R7 ;  /* 0x013a28070800c5a7 */ /* 0x000ea4000808007f */
[----:B--2---:R-:W-:Y:S05]  /*b6f0*/  @!P4 BRA `(.L_x_103) ;  /* 0xfffffffc00f0c947 */ /* 0x004fea000383ffff */
[----:B------:R-:W-:Y:S05]  /*b700*/  BRA `(.L_x_142) ;  /* 0xffffffe8007c7947 */ /* 0x000fea000383ffff */
.L_x_108:
[----:B-1----:R1:W2:Y:S02]  /*b710*/  SYNCS.PHASECHK.TRANS64.TRYWAIT P4, [R4+URZ+0x13ab0], R7 ;  /* 0x013ab007040075a7 */ /* 0x0022a4000808017f */
[----:B--2---:R-:W-:Y:S05]  /*b720*/  @!P4 NANOSLEEP.SYNCS 0x989680 ;  /* 0x009896800000c95d */ /* 0x004fea0003900000 */
[----:B------:R-:W2:Y:S02]  /*b730*/  @!P4 SYNCS.PHASECHK.TRANS64 P4, [R4+URZ+0x13ab0], R7 ;  /* 0x013ab0070400c5a7 */ /* 0x000ea4000808007f */
[----:B--2---:R-:W-:Y:S05]  /*b740*/  @!P4 BRA `(.L_x_108) ;  /* 0xfffffffc00f0c947 */ /* 0x004fea000383ffff */
[----:B------:R-:W-:Y:S05]  /*b750*/  BRA `(.L_x_107) ;  /* 0xffffffec00587947 */ /* 0x000fea000383ffff */
.L_x_111:
[----:B-1----:R1:W2:Y:S02]  /*b760*/  SYNCS.PHASECHK.TRANS64.TRYWAIT P3, [R7+URZ+0x13a28], R8 ;  /* 0x013a2808070075a7 */ /* 0x0022a4000806017f */
[----:B--2---:R-:W-:Y:S05]  /*b770*/  @!P3 NANOSLEEP.SYNCS 0x989680 ;  /* 0x009896800000b95d */ /* 0x004fea0003900000 */
[----:B------:R-:W2:Y:S02]  /*b780*/  @!P3 SYNCS.PHASECHK.TRANS64 P3, [R7+URZ+0x13a28], R8 ;  /* 0x013a28080700b5a7 */ /* 0x000ea4000806007f */
[----:B--2---:R-:W-:Y:S05]  /*b790*/  @!P3 BRA `(.L_x_111) ;  /* 0xfffffffc00f0b947 */ /* 0x004fea000383ffff */
[----:B------:R-:W-:Y:S05]  /*b7a0*/  BRA `(.L_x_143) ;  /* 0xffffffec00707947 */ /* 0x000fea000383ffff */
.L_x_117:
[----:B-1----:R1:W2:Y:S02]  /*b7b0*/  SYNCS.PHASECHK.TRANS64.TRYWAIT P3, [R7+URZ+0x13a28], R8 ;  /* 0x013a2808070075a7 */ /* 0x0022a4000806017f */
[----:B--2---:R-:W-:Y:S05]  /*b7c0*/  @!P3 NANOSLEEP.SYNCS 0x989680 ;  /* 0x009896800000b95d */ /* 0x004fea0003900000 */
[----:B------:R-:W2:Y:S02]  /*b7d0*/  @!P3 SYNCS.PHASECHK.TRANS64 P3, [R7+URZ+0x13a28], R8 ;  /* 0x013a28080700b5a7 */ /* 0x000ea4000806007f */
[----:B--2---:R-:W-:Y:S05]  /*b7e0*/  @!P3 BRA `(.L_x_117) ;  /* 0xfffffffc00f0b947 */ /* 0x004fea000383ffff */
[----:B------:R-:W-:Y:S05]  /*b7f0*/  BRA `(.L_x_144) ;  /* 0xfffffff0006c7947 */ /* 0x000fea000383ffff */
.L_x_122:
[----:B-1----:R1:W2:Y:S02]  /*b800*/  SYNCS.PHASECHK.TRANS64.TRYWAIT P3, [R7+URZ+0x13a28], R8 ;  /* 0x013a2808070075a7 */ /* 0x0022a4000806017f */
[----:B--2---:R-:W-:Y:S05]  /*b810*/  @!P3 NANOSLEEP.SYNCS 0x989680 ;  /* 0x009896800000b95d */ /* 0x004fea0003900000 */
[----:B------:R-:W2:Y:S02]  /*b820*/  @!P3 SYNCS.PHASECHK.TRANS64 P3, [R7+URZ+0x13a28], R8 ;  /* 0x013a28080700b5a7 */ /* 0x000ea4000806007f */
[----:B--2---:R-:W-:Y:S05]  /*b830*/  @!P3 BRA `(.L_x_122) ;  /* 0xfffffffc00f0b947 */ /* 0x004fea000383ffff */
[----:B------:R-:W-:Y:S05]  /*b840*/  BRA `(.L_x_145) ;  /* 0xfffffff4004c7947 */ /* 0x000fea000383ffff */
        .weak           $__internal_0_$__cuda_sm20_rcp_rn_f32_slowpath
        .type           $__internal_0_$__cuda_sm20_rcp_rn_f32_slowpath,@function
        .size           $__internal_0_$__cuda_sm20_rcp_rn_f32_slowpath,(.L_x_151 - $__internal_0_$__cuda_sm20_rcp_rn_f32_slowpath)
$__internal_0_$__cuda_sm20_rcp_rn_f32_slowpath:
[----:B------:R-:W-:Y:S01]  /*b850*/  IMAD.SHL.U32 R0, R3, 0x2, RZ ;  /* 0x0000000203007824 */ /* 0x000fe200078e00ff */
[----:B------:R-:W-:Y:S04]  /*b860*/  BSSY B2, `(.L_x_146) ;  /* 0x0000030000027945 */ /* 0x000fe80003800000 */
[----:B------:R-:W-:-:S04]  /*b870*/  SHF.R.U32.HI R21, RZ, 0x18, R0 ;  /* 0x00000018ff157819 */ /* 0x000fc80000011600 */
[----:B------:R-:W-:-:S13]  /*b880*/  ISETP.NE.U32.AND P0, PT, R21, RZ, PT ;  /* 0x000000ff1500720c */ /* 0x000fda0003f05070 */
[----:B------:R-:W-:Y:S05]  /*b890*/  @P0 BRA `(.L_x_147) ;  /* 0x0000000000280947 */ /* 0x000fea0003800000 */
[----:B------:R-:W-:-:S04]  /*b8a0*/  SHF.L.U32 R0, R3, 0x1, RZ ;  /* 0x0000000103007819 */ /* 0x000fc800000006ff */
[----:B------:R-:W-:-:S13]  /*b8b0*/  ISETP.NE.AND P0, PT, R0, RZ, PT ;  /* 0x000000ff0000720c */ /* 0x000fda0003f05270 */
[----:B------:R-:W-:Y:S01]  /*b8c0*/  @P0 FFMA R7, R3, 1.84467440737095516160e+19, RZ ;  /* 0x5f80000003070823 */ /* 0x000fe200000000ff */
[----:B------:R-:W-:Y:S08]  /*b8d0*/  @!P0 MUFU.RCP R6, R3 ;  /* 0x0000000300068308 */ /* 0x000ff00000001000 */
[----:B------:R-:W1:Y:S02]  /*b8e0*/  @P0 MUFU.RCP R0, R7 ;  /* 0x0000000700000308 */ /* 0x000e640000001000 */
[----:B-1----:R-:W-:-:S04]  /*b8f0*/  @P0 FFMA R12, R7, R0, -1 ;  /* 0xbf800000070c0423 */ /* 0x002fc80000000000 */
[----:B------:R-:W-:-:S04]  /*b900*/  @P0 FADD.FTZ R13, -R12, -RZ ;  /* 0x800000ff0c0d0221 */ /* 0x000fc80000010100 */
[----:B------:R-:W-:-:S04]  /*b910*/  @P0 FFMA R0, R0, R13, R0 ;  /* 0x0000000d00000223 */ /* 0x000fc80000000000 */
[----:B------:R-:W-:Y:S01]  /*b920*/  @P0 FFMA R6, R0, 1.84467440737095516160e+19, RZ ;  /* 0x5f80000000060823 */ /* 0x000fe200000000ff */
[----:B------:R-:W-:Y:S06]  /*b930*/  BRA `(.L_x_148) ;  /* 0x0000000000887947 */ /* 0x000fec0003800000 */
.L_x_147:
[----:B------:R-:W-:-:S05]  /*b940*/  VIADD R24, R21, 0xffffff03 ;  /* 0xffffff0315187836 */ /* 0x000fca0000000000 */
[----:B------:R-:W-:-:S13]  /*b950*/  ISETP.GT.U32.AND P0, PT, R24, 0x1, PT ;  /* 0x000000011800780c */ /* 0x000fda0003f04070 */
[----:B------:R-:W-:Y:S05]  /*b960*/  @P0 BRA `(.L_x_149) ;  /* 0x0000000000780947 */ /* 0x000fea0003800000 */
[----:B------:R-:W-:Y:S02]  /*b970*/  LOP3.LUT R0, R3, 0x7fffff, RZ, 0xc0, !PT ;  /* 0x007fffff03007812 */ /* 0x000fe400078ec0ff */
[----:B------:R-:W-:Y:S02]  /*b980*/  MOV R13, 0x3 ;  /* 0x00000003000d7802 */ /* 0x000fe40000000f00 */
[----:B------:R-:W-:Y:S02]  /*b990*/  LOP3.LUT R0, R0, 0x3f800000, RZ, 0xfc, !PT ;  /* 0x3f80000000007812 */ /* 0x000fe400078efcff */
[----:B------:R-:W-:Y:S02]  /*b9a0*/  SHF.L.U32 R13, R13, R24, RZ ;  /* 0x000000180d0d7219 */ /* 0x000fe400000006ff */
[----:B------:R-:W1:Y:S02]  /*b9b0*/  MUFU.RCP R7, R0 ;  /* 0x0000000000077308 */ /* 0x000e640000001000 */
[----:B-1----:R-:W-:-:S04]  /*b9c0*/  FFMA R6, R0, R7, -1 ;  /* 0xbf80000000067423 */ /* 0x002fc80000000007 */
[----:B------:R-:W-:-:S04]  /*b9d0*/  FADD.FTZ R6, -R6, -RZ ;  /* 0x800000ff06067221 */ /* 0x000fc80000010100 */
[CCC-:B------:R-:W-:Y:S01]  /*b9e0*/  FFMA.RM R12, R7.reuse, R6.reuse, R7.reuse ;  /* 0x00000006070c7223 */ /* 0x1c0fe20000004007 */
[----:B------:R-:W-:-:S04]  /*b9f0*/  FFMA.RP R7, R7, R6, R7 ;  /* 0x0000000607077223 */ /* 0x000fc80000008007 */
[C---:B------:R-:W-:Y:S02]  /*ba00*/  LOP3.LUT R6, R12.reuse, 0x7fffff, RZ, 0xc0, !PT ;  /* 0x007fffff0c067812 */ /* 0x040fe400078ec0ff */
[----:B------:R-:W-:Y:S02]  /*ba10*/  FSETP.NEU.FTZ.AND P0, PT, R12, R7, PT ;  /* 0x000000070c00720b */ /* 0x000fe40003f1d000 */
[----:B------:R-:W-:Y:S02]  /*ba20*/  LOP3.LUT R6, R6, 0x800000, RZ, 0xfc, !PT ;  /* 0x0080000006067812 */ /* 0x000fe400078efcff */
[----:B------:R-:W-:Y:S02]  /*ba30*/  SEL R7, RZ, 0xffffffff, !P0 ;  /* 0xffffffffff077807 */ /* 0x000fe40004000000 */
[----:B------:R-:W-:-:S03]  /*ba40*/  LOP3.LUT R13, R13, R6, RZ, 0xc0, !PT ;  /* 0x000000060d0d7212 */ /* 0x000fc600078ec0ff */
[----:B------:R-:W-:Y:S01]  /*ba50*/  IMAD.MOV R7, RZ, RZ, -R7 ;  /* 0x000000ffff077224 */ /* 0x000fe200078e0a07 */
[----:B------:R-:W-:-:S04]  /*ba60*/  SHF.R.U32.HI R13, RZ, R24, R13 ;  /* 0x00000018ff0d7219 */ /* 0x000fc8000001160d */
[--C-:B------:R-:W-:Y:S01]  /*ba70*/  LOP3.LUT P1, RZ, R7, R24, R6.reuse, 0xf8, !PT ;  /* 0x0000001807ff7212 */ /* 0x100fe2000782f806 */
[----:B------:R-:W-:Y:S01]  /*ba80*/  VIADD R7, R21, 0xffffff04 ;  /* 0xffffff0415077836 */ /* 0x000fe20000000000 */
[C---:B------:R-:W-:Y:S02]  /*ba90*/  LOP3.LUT P0, RZ, R13.reuse, 0x1, RZ, 0xc0, !PT ;  /* 0x000000010dff7812 */ /* 0x040fe4000780c0ff */
[----:B------:R-:W-:Y:S02]  /*baa0*/  LOP3.LUT P2, RZ, R13, 0x2, RZ, 0xc0, !PT ;  /* 0x000000020dff7812 */ /* 0x000fe4000784c0ff */
[----:B------:R-:W-:Y:S02]  /*bab0*/  SHF.R.U32.HI R6, RZ, R7, R6 ;  /* 0x00000007ff067219 */ /* 0x000fe40000011606 */
[----:B------:R-:W-:Y:S02]  /*bac0*/  PLOP3.LUT P0, PT, P0, P1, P2, 0xe0, 0x0 ;  /* 0x000000000000781c */ /* 0x000fe40000703c20 */
[----:B------:R-:W-:-:S02]  /*bad0*/  LOP3.LUT P1, RZ, R3, 0x7fffff, RZ, 0xc0, !PT ;  /* 0x007fffff03ff7812 */ /* 0x000fc4000782c0ff */
[----:B------:R-:W-:-:S04]  /*bae0*/  SEL R0, RZ, 0x1, !P0 ;  /* 0x00000001ff007807 */ /* 0x000fc80004000000 */
[----:B------:R-:W-:-:S04]  /*baf0*/  IADD3 R0, -R0, RZ, RZ ;  /* 0x000000ff00007210 */ /* 0x000fc80007ffe1ff */
[----:B------:R-:W-:-:S13]  /*bb00*/  ISETP.GE.AND P0, PT, R0, RZ, PT ;  /* 0x000000ff0000720c */ /* 0x000fda0003f06270 */
[----:B------:R-:W-:-:S05]  /*bb10*/  @!P0 IADD3 R6, R6, 0x1, RZ ;  /* 0x0000000106068810 */ /* 0x000fca0007ffe0ff */
[----:B------:R-:W-:-:S05]  /*bb20*/  @!P1 IMAD.SHL.U32 R6, R6, 0x2, RZ ;  /* 0x0000000206069824 */ /* 0x000fca00078e00ff */
[----:B------:R-:W-:Y:S01]  /*bb30*/  LOP3.LUT R6, R6, 0x80000000, R3, 0xf8, !PT ;  /* 0x8000000006067812 */ /* 0x000fe200078ef803 */
[----:B------:R-:W-:Y:S06]  /*bb40*/  BRA `(.L_x_148) ;  /* 0x0000000000047947 */ /* 0x000fec0003800000 */
.L_x_149:
[----:B------:R1:W2:Y:S02]  /*bb50*/  MUFU.RCP R6, R3 ;  /* 0x0000000300067308 */ /* 0x0002a40000001000 */
.L_x_148:
[----:B------:R-:W-:Y:S05]  /*bb60*/  BSYNC B2 ;  /* 0x0000000000027941 */ /* 0x000fea0003800000 */
.L_x_146:
[----:B--2---:R-:W-:Y:S01]  /*bb70*/  MOV R0, R6 ;  /* 0x0000000600007202 */ /* 0x004fe20000000f00 */
[----:B------:R-:W-:Y:S01]  /*bb80*/  IMAD.MOV.U32 R6, RZ, RZ, R14 ;  /* 0x000000ffff067224 */ /* 0x000fe200078e000e */
[----:B------:R-:W-:-:S04]  /*bb90*/  MOV R7, 0x0 ;  /* 0x0000000000077802 */ /* 0x000fc80000000f00 */
[----:B-1----:R-:W-:Y:S05]  /*bba0*/  RET.REL.NODEC R6 `(_ZN7cutlass13device_kernelINS_4fmha6kernel28FmhaKernelTmaWarpSpecializedINS1_10collective30FmhaMainloopTmaWarpSpecializedINS_6half_tEffN4cute5tupleIJNS7_1CILi128EEENS9_ILi64EEENS9_ILi80EEEEEENS8_IJiNS9_ILi1EEENS8_IJiiEEEEEESG_SG_NS4_14ResidualFusionEJNS2_6OptionILNS2_3TagE0ENS9_ILb1EEEEENSI_ILSJ_2ESK_EEEEENS4_15FmhaFwdEpilogueIS6_fNS8_IJSB_SC_SB_EEEEENS2_23PersistentTileSchedulerEJSL_SM_EEEEEvNT_6ParamsE) ;  /* 0xffffff4406147950 */ /* 0x002fea0003c3ffff */
.L_x_150:
[----:B------:R-:W-:-:S00]  /*bbb0*/  BRA `(.L_x_150) ;  /* 0xfffffffc00fc7947 */ /* 0x000fc0000383ffff */
[----:B------:R-:W-:-:S00]  /*bbc0*/  NOP ;  /* 0x0000000000007918 */ /* 0x000fc00000000000 */
        /* <DEDUP_REMOVED lines=11> */
.L_x_151:


//--------------------- .nv.global.init           --------------------------
	.section	.nv.global.init,"aw",@progbits
.nv.global.init:
	.type		$str$24,@object
	.size		$str$24,($str$25 - $str$24)
$str$24:
        /*0000*/ 	.byte	0x28, 0x61, 0x64, 0x64, 0x72, 0x65, 0x73, 0x73, 0x20, 0x26, 0x20, 0x6d, 0x61, 0x73, 0x6b, 0x29
        /*0010*/ 	.byte	0x20, 0x3d, 0x3d, 0x20, 0x30, 0x00
	.type		$str$25,@object
	.size		$str$25,(__unnamed_1 - $str$25)
$str$25:
        /*0016*/ 	.byte	0x2f, 0x74, 0x6d, 0x70, 0x2f, 0x63, 0x75, 0x74, 0x6c, 0x61, 0x73, 0x73, 0x5f, 0x73, 0x77, 0x65
        /*0026*/ 	.byte	0x65, 0x70, 0x5f, 0x73, 0x72, 0x63, 0x2f, 0x69, 0x6e, 0x63, 0x6c, 0x75, 0x64, 0x65, 0x2f, 0x63
        /*0036*/ 	.byte	0x75, 0x74, 0x65, 0x2f, 0x70, 0x6f, 0x69, 0x6e, 0x74, 0x65, 0x72, 0x5f, 0x66, 0x6c, 0x61, 0x67
        /*0046*/ 	.byte	0x67, 0x65, 0x64, 0x2e, 0x68, 0x70, 0x70, 0x00
	.type		__unnamed_1,@object
	.size		__unnamed_1,(__unnamed_2 - __unnamed_1)
__unnamed_1:
        /*004e*/ 	.byte	0x61, 0x75, 0x74, 0x6f, 0x20, 0x63, 0x75, 0x74, 0x65, 0x3a, 0x3a, 0x61, 0x73, 0x5f, 0x70, 0x6f
        /* <DEDUP_REMOVED lines=27> */
        /*020e*/ 	.byte	0x3e, 0x3e, 0x3e, 0x3e, 0x3e, 0x5d, 0x00
	.type		__unnamed_2,@object
	.size		__unnamed_2,(.L_1 - __unnamed_2)
__unnamed_2:
        /* <DEDUP_REMOVED lines=29> */
.L_1:


//--------------------- .nv.shared._ZN7cutlass13device_kernelINS_4fmha6kernel28FmhaKernelTmaWarpSpecializedINS1_10collective30FmhaMainloopTmaWarpSpecializedINS_6half_tEffN4cute5tupleIJNS7_1CILi128EEENS9_ILi64EEENS9_ILi80EEEEEENS8_IJiNS9_ILi1EEENS8_IJiiEEEEEESG_SG_NS4_14ResidualFusionEJNS2_6OptionILNS2_3TagE0ENS9_ILb1EEEEENSI_ILSJ_2ESK_EEEEENS4_15FmhaFwdEpilogueIS6_fNS8_IJSB_SC_SB_EEEEENS2_23PersistentTileSchedulerEJSL_SM_EEEEEvNT_6ParamsE --------------------------
	.section	.nv.shared._ZN7cutlass13device_kernelINS_4fmha6kernel28FmhaKernelTmaWarpSpecializedINS1_10collective30FmhaMainloopTmaWarpSpecializedINS_6half_tEffN4cute5tupleIJNS7_1CILi128EEENS9_ILi64EEENS9_ILi80EEEEEENS8_IJiNS9_ILi1EEENS8_IJiiEEEEEESG_SG_NS4_14ResidualFusionEJNS2_6OptionILNS2_3TagE0ENS9_ILb1EEEEENSI_ILSJ_2ESK_EEEEENS4_15FmhaFwdEpilogueIS6_fNS8_IJSB_SC_SB_EEEEENS2_23PersistentTileSchedulerEJSL_SM_EEEEEvNT_6ParamsE,"aw",@nobits
	.sectionflags	@""
	.align	16
	.zero		1024


//--------------------- .nv.shared.reserved.0     --------------------------
	.section	.nv.shared.reserved.0,"aw",@nobits
	.weak		__nv_reservedSMEM_offset_0_alias
	.size		__nv_reservedSMEM_offset_0_alias, 0, 0
	.other		__nv_reservedSMEM_offset_0_alias,@"STO_CUDA_RESERVED_SHARED STV_DEFAULT"
__nv_reservedSMEM_offset_0_alias:
	.zero		0


//--------------------- .nv.global                --------------------------
	.section	.nv.global,"aw",@nobits
.nv.global:
	.type		_ZN39_INTERNAL_0f0e8f6d_4_k_cu_2bc04770_34774cute1_E,@object
	.size		_ZN39_INTERNAL_0f0e8f6d_4_k_cu_2bc04770_34774cute1_E,(_ZN39_INTERNAL_0f0e8f6d_4_k_cu_2bc04770_34774cuda3std3__45__cpo6cbeginE - _ZN39_INTERNAL_0f0e8f6d_4_k_cu_2bc04770_34774cute1_E)
_ZN39_INTERNAL_0f0e8f6d_4_k_cu_2bc04770_34774cute1_E:
	.zero		1
	.type		_ZN39_INTERNAL_0f0e8f6d_4_k_cu_2bc04770_34774cuda3std3__45__cpo6cbeginE,@object
	.size		_ZN39_INTERNAL_0f0e8f6d_4_k_cu_2bc04770_34774cuda3std3__45__cpo6cbeginE,(_ZN39_INTERNAL_0f0e8f6d_4_k_cu_2bc04770_34774cuda3std3__48in_placeE - _ZN39_INTERNAL_0f0e8f6d_4_k_cu_2bc04770_34774cuda3std3__45__cpo6cbeginE)
_ZN39_INTERNAL_0f0e8f6d_4_k_cu_2bc04770_34774cuda3std3__45__cpo6cbeginE:
	.zero		1
	.type		_ZN39_INTERNAL_0f0e8f6d_4_k_cu_2bc04770_34774cuda3std3__48in_placeE,@object
	.size		_ZN39_INTERNAL_0f0e8f6d_4_k_cu_2bc04770_34774cuda3std3__48in_placeE,(_ZN39_INTERNAL_0f0e8f6d_4_k_cu_2bc04770_34774cuda3std6ranges3__45__cpo9iter_moveE - _ZN39_INTERNAL_0f0e8f6d_4_k_cu_2bc04770_34774cuda3std3__48in_placeE)
_ZN39_INTERNAL_0f0e8f6d_4_k_cu_2bc04770_34774cuda3std3__48in_placeE:
	.zero		1
	.type		_ZN39_INTERNAL_0f0e8f6d_4_k_cu_2bc04770_34774cuda3std6ranges3__45__cpo9iter_moveE,@object
	.size		_ZN39_INTERNAL_0f0e8f6d_4_k_cu_2bc04770_34774cuda3std6ranges3__45__cpo9iter_moveE,(_ZN39_INTERNAL_0f0e8f6d_4_k_cu_2bc04770_34774cuda3std3__45__cpo5beginE - _ZN39_INTERNAL_0f0e8f6d_4_k_cu_2bc04770_34774cuda3std6ranges3__45__cpo9iter_moveE)
_ZN39_INTERNAL_0f0e8f6d_4_k_cu_2bc04770_34774cuda3std6ranges3__45__cpo9iter_moveE:
	.zero		1
	.type		_ZN39_INTERNAL_0f0e8f6d_4_k_cu_2bc04770_34774cuda3std3__45__cpo5beginE,@object
	.size		_ZN39_INTERNAL_0f0e8f6d_4_k_cu_2bc04770_34774cuda3std3__45__cpo5beginE,(_ZN39_INTERNAL_0f0e8f6d_4_k_cu_2bc04770_34774cuda3std3__441_GLOBAL__N__0f0e8f6d_4_k_cu_2bc04770_34776ignoreE - _ZN39_INTERNAL_0f0e8f6d_4_k_cu_2bc04770_34774cuda3std3__45__cpo5beginE)
_ZN39_INTERNAL_0f0e8f6d_4_k_cu_2bc04770_34774cuda3std3__45__cpo5beginE:
	.zero		1
	.type		_ZN39_INTERNAL_0f0e8f6d_4_k_cu_2bc04770_34774cuda3std3__441_GLOBAL__N__0f0e8f6d_4_k_cu_2bc04770_34776ignoreE,@object
	.size		_ZN39_INTERNAL_0f0e8f6d_4_k_cu_2bc04770_34774cuda3std3__441_GLOBAL__N__0f0e8f6d_4_k_cu_2bc04770_34776ignoreE,(_ZN39_INTERNAL_0f0e8f6d_4_k_cu_2bc04770_34774cute7productE - _ZN39_INTERNAL_0f0e8f6d_4_k_cu_2bc04770_34774cuda3std3__441_GLOBAL__N__0f0e8f6d_4_k_cu_2bc04770_34776ignoreE)
_ZN39_INTERNAL_0f0e8f6d_4_k_cu_2bc04770_34774cuda3std3__441_GLOBAL__N__0f0e8f6d_4_k_cu_2bc04770_34776ignoreE:
	.zero		1
	.type		_ZN39_INTERNAL_0f0e8f6d_4_k_cu_2bc04770_34774cute7productE,@object
	.size		_ZN39_INTERNAL_0f0e8f6d_4_k_cu_2bc04770_34774cute7productE,(_ZN39_INTERNAL_0f0e8f6d_4_k_cu_2bc04770_34774cuda3std3__45__cpo3endE - _ZN39_INTERNAL_0f0e8f6d_4_k_cu_2bc04770_34774cute7productE)
_ZN39_INTERNAL_0f0e8f6d_4_k_cu_2bc04770_34774cute7productE:
	.zero		1
	.type		_ZN39_INTERNAL_0f0e8f6d_4_k_cu_2bc04770_34774cuda3std3__45__cpo3endE,@object
	.size		_ZN39_INTERNAL_0f0e8f6d_4_k_cu_2bc04770_34774cuda3std3__45__cpo3endE,(_ZN39_INTERNAL_0f0e8f6d_4_k_cu_2bc04770_34774cuda3std3__419piecewise_constructE - _ZN39_INTERNAL_0f0e8f6d_4_k_cu_2bc04770_34774cuda3std3__45__cpo3endE)
_ZN39_INTERNAL_0f0e8f6d_4_k_cu_2bc04770_34774cuda3std3__45__cpo3endE:
	.zero		1
	.type		_ZN39_INTERNAL_0f0e8f6d_4_k_cu_2bc04770_34774cuda3std3__419piecewise_constructE,@object
	.size		_ZN39_INTERNAL_0f0e8f6d_4_k_cu_2bc04770_34774cuda3std3__419piecewise_constructE,(_ZN39_INTERNAL_0f0e8f6d_4_k_cu_2bc04770_34774cuda3std3__45__cpo4cendE - _ZN39_INTERNAL_0f0e8f6d_4_k_cu_2bc04770_34774cuda3std3__419piecewise_constructE)
_ZN39_INTERNAL_0f0e8f6d_4_k_cu_2bc04770_34774cuda3std3__419piecewise_constructE:
	.zero		1
	.type		_ZN39_INTERNAL_0f0e8f6d_4_k_cu_2bc04770_34774cuda3std3__45__cpo4cendE,@object
	.size		_ZN39_INTERNAL_0f0e8f6d_4_k_cu_2bc04770_34774cuda3std3__45__cpo4cendE,(_ZN39_INTERNAL_0f0e8f6d_4_k_cu_2bc04770_34774cuda3std6ranges3__45__cpo4swapE - _ZN39_INTERNAL_0f0e8f6d_4_k_cu_2bc04770_34774cuda3std3__45__cpo4cendE)
_ZN39_INTERNAL_0f0e8f6d_4_k_cu_2bc04770_34774cuda3std3__45__cpo4cendE:
	.zero		1
	.type		_ZN39_INTERNAL_0f0e8f6d_4_k_cu_2bc04770_34774cuda3std6ranges3__45__cpo4swapE,@object
	.size		_ZN39_INTERNAL_0f0e8f6d_4_k_cu_2bc04770_34774cuda3std6ranges3__45__cpo4swapE,(.L_9 - _ZN39_INTERNAL_0f0e8f6d_4_k_cu_2bc04770_34774cuda3std6ranges3__45__cpo4swapE)
_ZN39_INTERNAL_0f0e8f6d_4_k_cu_2bc04770_34774cuda3std6ranges3__45__cpo4swapE:
	.zero		1
.L_9:


//--------------------- .nv.constant0._ZN7cutlass13device_kernelINS_4fmha6kernel28FmhaKernelTmaWarpSpecializedINS1_10collective30FmhaMainloopTmaWarpSpecializedINS_6half_tEffN4cute5tupleIJNS7_1CILi128EEENS9_ILi64EEENS9_ILi80EEEEEENS8_IJiNS9_ILi1EEENS8_IJiiEEEEEESG_SG_NS4_14ResidualFusionEJNS2_6OptionILNS2_3TagE0ENS9_ILb1EEEEENSI_ILSJ_2ESK_EEEEENS4_15FmhaFwdEpilogueIS6_fNS8_IJSB_SC_SB_EEEEENS2_23PersistentTileSchedulerEJSL_SM_EEEEEvNT_6ParamsE --------------------------
	.section	.nv.constant0._ZN7cutlass13device_kernelINS_4fmha6kernel28FmhaKernelTmaWarpSpecializedINS1_10collective30FmhaMainloopTmaWarpSpecializedINS_6half_tEffN4cute5tupleIJNS7_1CILi128EEENS9_ILi64EEENS9_ILi80EEEEEENS8_IJiNS9_ILi1EEENS8_IJiiEEEEEESG_SG_NS4_14ResidualFusionEJNS2_6OptionILNS2_3TagE0ENS9_ILb1EEEEENSI_ILSJ_2ESK_EEEEENS4_15FmhaFwdEpilogueIS6_fNS8_IJSB_SC_SB_EEEEENS2_23PersistentTileSchedulerEJSL_SM_EEEEEvNT_6ParamsE,"a",@progbits
	.sectionflags	@""
	.align	4
.nv.constant0._ZN7cutlass13device_kernelINS_4fmha6kernel28FmhaKernelTmaWarpSpecializedINS1_10collective30FmhaMainloopTmaWarpSpecializedINS_6half_tEffN4cute5tupleIJNS7_1CILi128EEENS9_ILi64EEENS9_ILi80EEEEEENS8_IJiNS9_ILi1EEENS8_IJiiEEEEEESG_SG_NS4_14ResidualFusionEJNS2_6OptionILNS2_3TagE0ENS9_ILb1EEEEENSI_ILSJ_2ESK_EEEEENS4_15FmhaFwdEpilogueIS6_fNS8_IJSB_SC_SB_EEEEENS2_23PersistentTileSchedulerEJSL_SM_EEEEEvNT_6ParamsE:
	.zero		2688


//--------------------- SYMBOLS --------------------------

	.type		.nv.reservedSmem.offset0,@object
	.size		.nv.reservedSmem.offset0,0x4
	.type		__assertfail,@function
